	.headerflags	@"EF_CUDA_TEXMODE_UNIFIED EF_CUDA_64BIT_ADDRESS EF_CUDA_ACCELERATORS EF_CUDA_SM90 EF_CUDA_VIRTUAL_SM(EF_CUDA_SM90)"
	.elftype	@"ET_EXEC"


//--------------------- .nv.info                  --------------------------
	.section	.nv.info,"",@"SHT_CUDA_INFO"
	.align	4


	//----- nvinfo : EIATTR_REGCOUNT
	.align		4
        /*0000*/ 	.byte	0x04, 0x2f
        /*0002*/ 	.short	(.L_1 - .L_0)
	.align		4
.L_0:
        /*0004*/ 	.word	index@(triton_poi_fused_avg_pool2d_11)
        /*0008*/ 	.word	0x00000040


	//----- nvinfo : EIATTR_MIN_STACK_SIZE
	.align		4
.L_1:
        /*000c*/ 	.byte	0x04, 0x12
        /*000e*/ 	.short	(.L_3 - .L_2)
	.align		4
.L_2:
        /*0010*/ 	.word	index@(triton_poi_fused_avg_pool2d_11)
        /*0014*/ 	.word	0x00000000


	//----- nvinfo : EIATTR_FRAME_SIZE
	.align		4
.L_3:
        /*0018*/ 	.byte	0x04, 0x11
        /*001a*/ 	.short	(.L_5 - .L_4)
	.align		4
.L_4:
        /*001c*/ 	.word	index@(triton_poi_fused_avg_pool2d_11)
        /*0020*/ 	.word	0x00000000


	//----- nvinfo : EIATTR_MIN_STACK_SIZE
	.align		4
.L_5:
        /*0024*/ 	.byte	0x04, 0x12
        /*0026*/ 	.short	(.L_7 - .L_6)
	.align		4
.L_6:
        /*0028*/ 	.word	index@(triton_poi_fused_avg_pool2d_11)
        /*002c*/ 	.word	0x00000000
.L_7:


//--------------------- .nv.info.triton_poi_fused_avg_pool2d_11 --------------------------
	.section	.nv.info.triton_poi_fused_avg_pool2d_11,"",@"SHT_CUDA_INFO"
	.sectionflags	@""
	.align	4


	//----- nvinfo : EIATTR_CUDA_API_VERSION
	.align		4
        /*0000*/ 	.byte	0x04, 0x37
        /*0002*/ 	.short	(.L_9 - .L_8)
.L_8:
        /*0004*/ 	.word	0x0000007c


	//----- nvinfo : EIATTR_KPARAM_INFO
	.align		4
.L_9:
        /*0008*/ 	.byte	0x04, 0x17
        /*000a*/ 	.short	(.L_11 - .L_10)
.L_10:
        /*000c*/ 	.word	0x00000000
        /*0010*/ 	.short	0x0002
        /*0012*/ 	.short	0x0010
        /*0014*/ 	.byte	0x00, 0xf0, 0x11, 0x00


	//----- nvinfo : EIATTR_KPARAM_INFO
	.align		4
.L_11:
        /*0018*/ 	.byte	0x04, 0x17
        /*001a*/ 	.short	(.L_13 - .L_12)
.L_12:
        /*001c*/ 	.word	0x00000000
        /*0020*/ 	.short	0x0001
        /*0022*/ 	.short	0x0008
        /*0024*/ 	.byte	0x00, 0xf4, 0x21, 0x00


	//----- nvinfo : EIATTR_KPARAM_INFO
	.align		4
.L_13:
        /*0028*/ 	.byte	0x04, 0x17
        /*002a*/ 	.short	(.L_15 - .L_14)
.L_14:
        /*002c*/ 	.word	0x00000000
        /*0030*/ 	.short	0x0000
        /*0032*/ 	.short	0x0000
        /*0034*/ 	.byte	0x00, 0xf4, 0x21, 0x00


	//----- nvinfo : EIATTR_SPARSE_MMA_MASK
	.align		4
.L_15:
        /*0038*/ 	.byte	0x03, 0x50
        /*003a*/ 	.short	0x0000


	//----- nvinfo : EIATTR_MAXREG_COUNT
	.align		4
        /*003c*/ 	.byte	0x03, 0x1b
        /*003e*/ 	.short	0x00ff


	//----- nvinfo : EIATTR_EXIT_INSTR_OFFSETS
	.align		4
        /*0040*/ 	.byte	0x04, 0x1c
        /*0042*/ 	.short	(.L_17 - .L_16)


	//   ....[0]....
.L_16:
        /*0044*/ 	.word	0x00003c60


	//   ....[1]....
        /*0048*/ 	.word	0x00003c80


	//----- nvinfo : EIATTR_REQNTID
	.align		4
.L_17:
        /*004c*/ 	.byte	0x04, 0x10
        /*004e*/ 	.short	(.L_19 - .L_18)
.L_18:
        /*0050*/ 	.word	0x00000080
        /*0054*/ 	.word	0x00000001
        /*0058*/ 	.word	0x00000001


	//----- nvinfo : EIATTR_CBANK_PARAM_SIZE
	.align		4
.L_19:
        /*005c*/ 	.byte	0x03, 0x19
        /*005e*/ 	.short	0x0014


	//----- nvinfo : EIATTR_PARAM_CBANK
	.align		4
        /*0060*/ 	.byte	0x04, 0x0a
        /*0062*/ 	.short	(.L_21 - .L_20)
	.align		4
.L_20:
        /*0064*/ 	.word	index@(.nv.constant0.triton_poi_fused_avg_pool2d_11)
        /*0068*/ 	.short	0x0210
        /*006a*/ 	.short	0x0014


	//----- nvinfo : EIATTR_SW_WAR
	.align		4
.L_21:
        /*006c*/ 	.byte	0x04, 0x36
        /*006e*/ 	.short	(.L_23 - .L_22)
.L_22:
        /*0070*/ 	.word	0x00000008
.L_23:


//--------------------- .nv.callgraph             --------------------------
	.section	.nv.callgraph,"",@"SHT_CUDA_CALLGRAPH"
	.align	4
	.sectionentsize	8
	.align		4
        /*0000*/ 	.word	0x00000000
	.align		4
        /*0004*/ 	.word	0xffffffff
	.align		4
        /*0008*/ 	.word	0x00000000
	.align		4
        /*000c*/ 	.word	0xfffffffe
	.align		4
        /*0010*/ 	.word	0x00000000
	.align		4
        /*0014*/ 	.word	0xfffffffd
	.align		4
        /*0018*/ 	.word	0x00000000
	.align		4
        /*001c*/ 	.word	0xfffffffc


//--------------------- .text.triton_poi_fused_avg_pool2d_11 --------------------------
	.section	.text.triton_poi_fused_avg_pool2d_11,"ax",@progbits
	.align	128
        .global         triton_poi_fused_avg_pool2d_11
        .type           triton_poi_fused_avg_pool2d_11,@function
        .size           triton_poi_fused_avg_pool2d_11,(.L_x_1 - triton_poi_fused_avg_pool2d_11)
        .other          triton_poi_fused_avg_pool2d_11,@"STO_CUDA_ENTRY STV_DEFAULT"
triton_poi_fused_avg_pool2d_11:
.text.triton_poi_fused_avg_pool2d_11:
[----:B------:R-:W0:Y:S01]  /*0000*/  LDC R1, c[0x0][0x28] ;  /* 0x00000a00ff017b82 */ /* 0x000e220000000800 */
[----:B------:R-:W1:Y:S07]  /*0010*/  S2R R0, SR_TID.X ;  /* 0x0000000000007919 */ /* 0x000e6e0000002100 */
[----:B------:R-:W2:Y:S01]  /*0020*/  LDC.64 R28, c[0x0][0x210] ;  /* 0x00008400ff1c7b82 */ /* 0x000ea20000000a00 */
[----:B------:R-:W-:Y:S01]  /*0030*/  IMAD.MOV.U32 R7, RZ, RZ, RZ ;  /* 0x000000ffff077224 */ /* 0x000fe200078e00ff */
[----:B------:R-:W-:Y:S01]  /*0040*/  ULDC.64 UR4, c[0x0][0x208] ;  /* 0x0000820000047ab9 */ /* 0x000fe20000000a00 */
[----:B------:R-:W3:Y:S01]  /*0050*/  S2R R3, SR_CTAID.X ;  /* 0x0000000000037919 */ /* 0x000ee20000002500 */
[----:B-1----:R-:W-:-:S05]  /*0060*/  IMAD.SHL.U32 R0, R0, 0x4, RZ ;  /* 0x0000000400007824 */ /* 0x002fca00078e00ff */
[----:B------:R-:W-:-:S05]  /*0070*/  LOP3.LUT R0, R0, 0x1fc, RZ, 0xc0, !PT ;  /* 0x000001fc00007812 */ /* 0x000fca00078ec0ff */
[----:B---3--:R-:W-:-:S04]  /*0080*/  IMAD R12, R3, 0x400, R0 ;  /* 0x00000400030c7824 */ /* 0x008fc800078e0200 */
[----:B------:R-:W-:-:S04]  /*0090*/  IMAD.HI R0, R12, 0x4ec4ec4f, RZ ;  /* 0x4ec4ec4f0c007827 */ /* 0x000fc800078e02ff */
[----:B------:R-:W-:Y:S01]  /*00a0*/  VIADD R15, R12, 0xfffffff4 ;  /* 0xfffffff40c0f7836 */ /* 0x000fe20000000000 */
[----:B------:R-:W-:-:S03]  /*00b0*/  SHF.R.U32.HI R3, RZ, 0x1f, R0 ;  /* 0x0000001fff037819 */ /* 0x000fc60000011600 */
[----:B--2---:R-:W-:Y:S01]  /*00c0*/  IMAD.WIDE R14, R15, 0x4, R28 ;  /* 0x000000040f0e7825 */ /* 0x004fe200078e021c */
[----:B------:R-:W-:-:S05]  /*00d0*/  LEA.HI.SX32 R3, R0, R3, 0x1e ;  /* 0x0000000300037211 */ /* 0x000fca00078ff2ff */
[----:B------:R-:W-:-:S04]  /*00e0*/  IMAD.HI R0, R3, 0x4ec4ec4f, RZ ;  /* 0x4ec4ec4f03007827 */ /* 0x000fc800078e02ff */
[----:B------:R-:W-:Y:S01]  /*00f0*/  IMAD R32, R3, -0xd, R12 ;  /* 0xfffffff303207824 */ /* 0x000fe200078e020c */
[----:B------:R-:W-:-:S03]  /*0100*/  SHF.R.U32.HI R5, RZ, 0x1f, R0 ;  /* 0x0000001fff057819 */ /* 0x000fc60000011600 */
[----:B------:R-:W-:Y:S01]  /*0110*/  VIADD R43, R32, 0x1 ;  /* 0x00000001202b7836 */ /* 0x000fe20000000000 */
[----:B------:R-:W-:-:S04]  /*0120*/  LEA.HI.SX32 R0, R0, R5, 0x1e ;  /* 0x0000000500007211 */ /* 0x000fc800078ff2ff */
[----:B------:R-:W-:Y:S01]  /*0130*/  ISETP.GE.U32.AND P0, PT, R43, 0xd, PT ;  /* 0x0000000d2b00780c */ /* 0x000fe20003f06070 */
[----:B------:R-:W-:-:S05]  /*0140*/  IMAD R3, R0, -0xd, R3 ;  /* 0xfffffff300037824 */ /* 0x000fca00078e0203 */
[----:B------:R-:W-:-:S04]  /*0150*/  ISETP.GT.AND P1, PT, R3, RZ, !P0 ;  /* 0x000000ff0300720c */ /* 0x000fc80004724270 */
[----:B------:R-:W-:-:S13]  /*0160*/  ISETP.LT.AND P1, PT, R12, 0x3f600, P1 ;  /* 0x0003f6000c00780c */ /* 0x000fda0000f21270 */
[----:B------:R-:W2:Y:S01]  /*0170*/  @P1 LDG.E R7, desc[UR4][R14.64] ;  /* 0x000000040e071981 */ /* 0x000ea2000c1e1900 */
[----:B------:R-:W-:Y:S01]  /*0180*/  VIADD R26, R12, 0x1 ;  /* 0x000000010c1a7836 */ /* 0x000fe20000000000 */
[----:B------:R-:W-:Y:S01]  /*0190*/  ISETP.GT.AND P0, PT, R32, 0xa, PT ;  /* 0x0000000a2000780c */ /* 0x000fe20003f04270 */
[----:B------:R-:W-:Y:S01]  /*01a0*/  VIADD R22, R12, 0x2 ;  /* 0x000000020c167836 */ /* 0x000fe20000000000 */
[----:B------:R-:W-:Y:S01]  /*01b0*/  ISETP.GE.AND P2, PT, R32, 0xb, PT ;  /* 0x0000000b2000780c */ /* 0x000fe20003f46270 */
[----:B------:R-:W-:-:S04]  /*01c0*/  IMAD.HI R0, R26, 0x4ec4ec4f, RZ ;  /* 0x4ec4ec4f1a007827 */ /* 0x000fc800078e02ff */
[----:B------:R-:W-:Y:S01]  /*01d0*/  IMAD.HI R2, R22, 0x4ec4ec4f, RZ ;  /* 0x4ec4ec4f16027827 */ /* 0x000fe200078e02ff */
[----:B------:R-:W-:-:S03]  /*01e0*/  SHF.R.U32.HI R5, RZ, 0x1f, R0 ;  /* 0x0000001fff057819 */ /* 0x000fc60000011600 */
[----:B------:R-:W-:Y:S01]  /*01f0*/  VIADD R4, R12, 0x3 ;  /* 0x000000030c047836 */ /* 0x000fe20000000000 */
[----:B------:R-:W-:Y:S01]  /*0200*/  LEA.HI.SX32 R5, R0, R5, 0x1e ;  /* 0x0000000500057211 */ /* 0x000fe200078ff2ff */
[----:B------:R-:W-:Y:S01]  /*0210*/  VIADD R6, R12, 0x203 ;  /* 0x000002030c067836 */ /* 0x000fe20000000000 */
[----:B------:R-:W-:Y:S01]  /*0220*/  SHF.R.U32.HI R9, RZ, 0x1f, R2 ;  /* 0x0000001fff097819 */ /* 0x000fe20000011602 */
[----:B------:R-:W-:-:S03]  /*0230*/  IMAD.HI R0, R4, 0x4ec4ec4f, RZ ;  /* 0x4ec4ec4f04007827 */ /* 0x000fc600078e02ff */
[----:B------:R-:W-:Y:S01]  /*0240*/  LEA.HI.SX32 R33, R2, R9, 0x1e ;  /* 0x0000000902217211 */ /* 0x000fe200078ff2ff */
[----:B------:R-:W-:Y:S01]  /*0250*/  IMAD.HI R8, R6, 0x4ec4ec4f, RZ ;  /* 0x4ec4ec4f06087827 */ /* 0x000fe200078e02ff */
[----:B------:R-:W-:-:S03]  /*0260*/  SHF.R.U32.HI R9, RZ, 0x1f, R0 ;  /* 0x0000001fff097819 */ /* 0x000fc60000011600 */
[----:B------:R-:W-:Y:S01]  /*0270*/  IMAD.HI R10, R5, 0x4ec4ec4f, RZ ;  /* 0x4ec4ec4f050a7827 */ /* 0x000fe200078e02ff */
[----:B------:R-:W-:Y:S02]  /*0280*/  SHF.R.U32.HI R11, RZ, 0x1f, R8 ;  /* 0x0000001fff0b7819 */ /* 0x000fe40000011608 */
[----:B------:R-:W-:Y:S01]  /*0290*/  LEA.HI.SX32 R27, R0, R9, 0x1e ;  /* 0x00000009001b7211 */ /* 0x000fe200078ff2ff */
[----:B------:R-:W-:Y:S01]  /*02a0*/  IMAD.HI R2, R33, 0x4ec4ec4f, RZ ;  /* 0x4ec4ec4f21027827 */ /* 0x000fe200078e02ff */
[----:B------:R-:W-:Y:S02]  /*02b0*/  SHF.R.U32.HI R13, RZ, 0x1f, R10 ;  /* 0x0000001fff0d7819 */ /* 0x000fe4000001160a */
[----:B------:R-:W-:Y:S01]  /*02c0*/  LEA.HI.SX32 R9, R8, R11, 0x1e ;  /* 0x0000000b08097211 */ /* 0x000fe200078ff2ff */
[----:B------:R-:W-:Y:S01]  /*02d0*/  VIADD R0, R32, 0x2 ;  /* 0x0000000220007836 */ /* 0x000fe20000000000 */
[----:B------:R-:W-:Y:S01]  /*02e0*/  SHF.R.U32.HI R11, RZ, 0x1f, R2 ;  /* 0x0000001fff0b7819 */ /* 0x000fe20000011602 */
[----:B------:R-:W-:Y:S01]  /*02f0*/  IMAD R26, R5, -0xd, R26 ;  /* 0xfffffff3051a7824 */ /* 0x000fe200078e021a */
[----:B------:R-:W-:Y:S01]  /*0300*/  LEA.HI.SX32 R10, R10, R13, 0x1e ;  /* 0x0000000d0a0a7211 */ /* 0x000fe200078ff2ff */
[----:B------:R-:W-:Y:S01]  /*0310*/  IMAD R22, R33, -0xd, R22 ;  /* 0xfffffff321167824 */ /* 0x000fe200078e0216 */
[----:B------:R-:W-:Y:S01]  /*0320*/  SEL R0, R0, RZ, !P2 ;  /* 0x000000ff00007207 */ /* 0x000fe20005000000 */
[----:B------:R-:W-:Y:S01]  /*0330*/  IMAD.HI R13, R27, 0x4ec4ec4f, RZ ;  /* 0x4ec4ec4f1b0d7827 */ /* 0x000fe200078e02ff */
[----:B------:R-:W-:-:S02]  /*0340*/  LEA.HI.SX32 R8, R2, R11, 0x1e ;  /* 0x0000000b02087211 */ /* 0x000fc400078ff2ff */
[----:B------:R-:W-:Y:S01]  /*0350*/  ISETP.GT.AND P2, PT, R26, 0xa, PT ;  /* 0x0000000a1a00780c */ /* 0x000fe20003f44270 */
[----:B------:R-:W-:Y:S01]  /*0360*/  IMAD R35, R10, -0xd, R5 ;  /* 0xfffffff30a237824 */ /* 0x000fe200078e0205 */
[----:B------:R-:W-:Y:S01]  /*0370*/  ISETP.GE.AND P4, PT, R26, 0xb, PT ;  /* 0x0000000b1a00780c */ /* 0x000fe20003f86270 */
[----:B------:R-:W-:Y:S01]  /*0380*/  VIADD R2, R0, 0xd ;  /* 0x0000000d00027836 */ /* 0x000fe20000000000 */
[----:B------:R-:W-:Y:S01]  /*0390*/  ISETP.GT.AND P3, PT, R22, 0xa, PT ;  /* 0x0000000a1600780c */ /* 0x000fe20003f64270 */
[----:B------:R-:W-:Y:S01]  /*03a0*/  VIADD R5, R26, 0x2 ;  /* 0x000000021a057836 */ /* 0x000fe20000000000 */
[----:B------:R-:W-:Y:S01]  /*03b0*/  SHF.R.U32.HI R16, RZ, 0x1f, R13 ;  /* 0x0000001fff107819 */ /* 0x000fe2000001160d */
[----:B------:R-:W-:Y:S01]  /*03c0*/  @!P0 IMAD.MOV R2, RZ, RZ, R0 ;  /* 0x000000ffff028224 */ /* 0x000fe200078e0200 */
[----:B------:R-:W-:Y:S01]  /*03d0*/  ISETP.GT.AND P0, PT, R32, 0x1, PT ;  /* 0x000000012000780c */ /* 0x000fe20003f04270 */
[----:B------:R-:W-:Y:S01]  /*03e0*/  IMAD R33, R8, -0xd, R33 ;  /* 0xfffffff308217824 */ /* 0x000fe200078e0221 */
[----:B------:R-:W-:Y:S01]  /*03f0*/  ISETP.GE.AND P5, PT, R22, 0xb, PT ;  /* 0x0000000b1600780c */ /* 0x000fe20003fa6270 */
[----:B------:R-:W-:Y:S01]  /*0400*/  VIADD R0, R32, 0xffffffff ;  /* 0xffffffff20007836 */ /* 0x000fe20000000000 */
[----:B------:R-:W-:Y:S01]  /*0410*/  SEL R10, R5, RZ, !P4 ;  /* 0x000000ff050a7207 */ /* 0x000fe20006000000 */
[----:B------:R-:W-:Y:S01]  /*0420*/  VIADD R8, R22, 0x2 ;  /* 0x0000000216087836 */ /* 0x000fe20000000000 */
[----:B------:R-:W-:Y:S01]  /*0430*/  LEA.HI.SX32 R16, R13, R16, 0x1e ;  /* 0x000000100d107211 */ /* 0x000fe200078ff2ff */
[----:B------:R-:W-:Y:S01]  /*0440*/  IMAD R4, R27, -0xd, R4 ;  /* 0xfffffff31b047824 */ /* 0x000fe200078e0204 */
[----:B------:R-:W-:Y:S01]  /*0450*/  SEL R5, R0, RZ, P0 ;  /* 0x000000ff00057207 */ /* 0x000fe20000000000 */
[----:B------:R-:W-:Y:S01]  /*0460*/  IMAD.HI R20, R9, 0x4ec4ec4f, RZ ;  /* 0x4ec4ec4f09147827 */ /* 0x000fe200078e02ff */
[----:B------:R-:W-:-:S02]  /*0470*/  SEL R11, R8, RZ, !P5 ;  /* 0x000000ff080b7207 */ /* 0x000fc40006800000 */
[----:B------:R-:W-:Y:S01]  /*0480*/  ISETP.GT.AND P0, PT, R4, 0xa, PT ;  /* 0x0000000a0400780c */ /* 0x000fe20003f04270 */
[----:B------:R-:W-:Y:S01]  /*0490*/  VIADD R18, R10, 0xd ;  /* 0x0000000d0a127836 */ /* 0x000fe20000000000 */
[----:B------:R-:W-:Y:S01]  /*04a0*/  SHF.R.U32.HI R17, RZ, 0x1f, R20 ;  /* 0x0000001fff117819 */ /* 0x000fe20000011614 */
[----:B------:R-:W-:Y:S01]  /*04b0*/  @!P2 IMAD.MOV R18, RZ, RZ, R10 ;  /* 0x000000ffff12a224 */ /* 0x000fe200078e020a */
[----:B------:R-:W-:Y:S01]  /*04c0*/  ISETP.GE.AND P5, PT, R4, 0xb, PT ;  /* 0x0000000b0400780c */ /* 0x000fe20003fa6270 */
[----:B------:R-:W-:Y:S01]  /*04d0*/  IMAD R27, R16, -0xd, R27 ;  /* 0xfffffff3101b7824 */ /* 0x000fe200078e021b */
[C---:B------:R-:W-:Y:S01]  /*04e0*/  ISETP.GE.AND P4, PT, R3.reuse, 0xb, PT ;  /* 0x0000000b0300780c */ /* 0x040fe20003f86270 */
[----:B------:R-:W-:Y:S01]  /*04f0*/  IMAD.IADD R8, R2, 0x1, -R5 ;  /* 0x0000000102087824 */ /* 0x000fe200078e0a05 */
[----:B------:R-:W-:Y:S01]  /*0500*/  ISETP.GT.AND P2, PT, R3, 0xa, PT ;  /* 0x0000000a0300780c */ /* 0x000fe20003f44270 */
[----:B------:R-:W-:Y:S01]  /*0510*/  VIADD R10, R4, 0x2 ;  /* 0x00000002040a7836 */ /* 0x000fe20000000000 */
[----:B------:R-:W-:Y:S01]  /*0520*/  LEA.HI.SX32 R20, R20, R17, 0x1e ;  /* 0x0000001114147211 */ /* 0x000fe200078ff2ff */
[----:B------:R-:W-:-:S02]  /*0530*/  VIADD R16, R11, 0xd ;  /* 0x0000000d0b107836 */ /* 0x000fc40000000000 */
[----:B------:R-:W-:Y:S01]  /*0540*/  IMAD.IADD R5, R5, 0x1, -R2 ;  /* 0x0000000105057824 */ /* 0x000fe200078e0a02 */
[----:B------:R-:W-:Y:S01]  /*0550*/  SEL R17, R10, RZ, !P5 ;  /* 0x000000ff0a117207 */ /* 0x000fe20006800000 */
[----:B------:R-:W-:Y:S01]  /*0560*/  VIADD R0, R3, 0x2 ;  /* 0x0000000203007836 */ /* 0x000fe20000000000 */
[C---:B------:R-:W-:Y:S01]  /*0570*/  ISETP.GE.AND P5, PT, R35.reuse, 0xb, PT ;  /* 0x0000000b2300780c */ /* 0x040fe20003fa6270 */
[----:B------:R-:W-:Y:S01]  /*0580*/  @!P3 IMAD.MOV R16, RZ, RZ, R11 ;  /* 0x000000ffff10b224 */ /* 0x000fe200078e020b */
[C---:B------:R-:W-:Y:S01]  /*0590*/  ISETP.GT.AND P3, PT, R26.reuse, 0x1, PT ;  /* 0x000000011a00780c */ /* 0x040fe20003f64270 */
[----:B------:R-:W-:Y:S01]  /*05a0*/  VIADD R2, R26, 0xffffffff ;  /* 0xffffffff1a027836 */ /* 0x000fe20000000000 */
[----:B------:R-:W-:Y:S01]  /*05b0*/  SEL R0, R0, RZ, !P4 ;  /* 0x000000ff00007207 */ /* 0x000fe20006000000 */
[----:B------:R-:W-:Y:S01]  /*05c0*/  VIADD R10, R22, 0xffffffff ;  /* 0xffffffff160a7836 */ /* 0x000fe20000000000 */
[----:B------:R-:W-:Y:S01]  /*05d0*/  ISETP.GT.AND P4, PT, R35, 0xa, PT ;  /* 0x0000000a2300780c */ /* 0x000fe20003f84270 */
[----:B------:R-:W-:Y:S01]  /*05e0*/  VIADD R21, R17, 0xd ;  /* 0x0000000d11157836 */ /* 0x000fe20000000000 */
[----:B------:R-:W-:Y:S01]  /*05f0*/  SEL R13, R2, RZ, P3 ;  /* 0x000000ff020d7207 */ /* 0x000fe20001800000 */
[----:B------:R-:W-:Y:S01]  /*0600*/  VIADD R2, R35, 0x2 ;  /* 0x0000000223027836 */ /* 0x000fe20000000000 */
[----:B------:R-:W-:Y:S01]  /*0610*/  ISETP.GT.AND P3, PT, R22, 0x1, PT ;  /* 0x000000011600780c */ /* 0x000fe20003f64270 */
[----:B------:R-:W-:Y:S01]  /*0620*/  @!P0 IMAD.MOV R21, RZ, RZ, R17 ;  /* 0x000000ffff158224 */ /* 0x000fe200078e0211 */
[----:B------:R-:W-:Y:S01]  /*0630*/  ISETP.GT.AND P0, PT, R33, 0xa, PT ;  /* 0x0000000a2100780c */ /* 0x000fe20003f04270 */
[----:B------:R-:W-:Y:S01]  /*0640*/  VIADD R11, R0, 0xd ;  /* 0x0000000d000b7836 */ /* 0x000fe20000000000 */
[----:B------:R-:W-:Y:S01]  /*0650*/  SEL R17, R10, RZ, P3 ;  /* 0x000000ff0a117207 */ /* 0x000fe20001800000 */
[----:B------:R-:W-:Y:S01]  /*0660*/  @!P2 IMAD.MOV R11, RZ, RZ, R0 ;  /* 0x000000ffff0ba224 */ /* 0x000fe200078e0200 */
[----:B------:R-:W-:Y:S01]  /*0670*/  SEL R2, R2, RZ, !P5 ;  /* 0x000000ff02027207 */ /* 0x000fe20006800000 */
[----:B------:R-:W-:Y:S01]  /*0680*/  IMAD.IADD R10, R18, 0x1, -R13 ;  /* 0x00000001120a7824 */ /* 0x000fe200078e0a0d */
[----:B------:R-:W-:Y:S01]  /*0690*/  ISETP.GT.AND P2, PT, R27, 0xa, PT ;  /* 0x0000000a1b00780c */ /* 0x000fe20003f44270 */
[----:B------:R-:W-:Y:S01]  /*06a0*/  IMAD.IADD R19, R16, 0x1, -R17 ;  /* 0x0000000110137824 */ /* 0x000fe200078e0a11 */
[----:B------:R-:W-:Y:S01]  /*06b0*/  ISETP.GE.AND P3, PT, R33, 0xb, PT ;  /* 0x0000000b2100780c */ /* 0x000fe20003f66270 */
[----:B------:R-:W-:Y:S01]  /*06c0*/  IMAD.IADD R18, R13, 0x1, -R18 ;  /* 0x000000010d127824 */ /* 0x000fe200078e0a12 */
[----:B------:R-:W-:Y:S01]  /*06d0*/  ISETP.GE.AND P5, PT, R27, 0xb, PT ;  /* 0x0000000b1b00780c */ /* 0x000fe20003fa6270 */
[----:B------:R-:W-:-:S02]  /*06e0*/  IMAD.IADD R17, R17, 0x1, -R16 ;  /* 0x0000000111117824 */ /* 0x000fc400078e0a10 */
[----:B------:R-:W-:Y:S02]  /*06f0*/  VIADD R0, R33, 0x2 ;  /* 0x0000000221007836 */ /* 0x000fe40000000000 */
[----:B------:R-:W-:Y:S02]  /*0700*/  VIADD R13, R2, 0xd ;  /* 0x0000000d020d7836 */ /* 0x000fe40000000000 */
[----:B------:R-:W-:Y:S02]  /*0710*/  IMAD R8, R8, R11, RZ ;  /* 0x0000000b08087224 */ /* 0x000fe400078e02ff */
[----:B------:R-:W-:Y:S02]  /*0720*/  VIADD R16, R27, 0x2 ;  /* 0x000000021b107836 */ /* 0x000fe40000000000 */
[----:B------:R-:W-:Y:S01]  /*0730*/  @!P4 IMAD.MOV R13, RZ, RZ, R2 ;  /* 0x000000ffff0dc224 */ /* 0x000fe200078e0202 */
[C---:B------:R-:W-:Y:S01]  /*0740*/  ISETP.GT.AND P4, PT, R4.reuse, 0x1, PT ;  /* 0x000000010400780c */ /* 0x040fe20003f84270 */
[----:B------:R-:W-:Y:S01]  /*0750*/  VIADD R11, R4, 0xffffffff ;  /* 0xffffffff040b7836 */ /* 0x000fe20000000000 */
[----:B------:R-:W-:Y:S01]  /*0760*/  SEL R2, R0, RZ, !P3 ;  /* 0x000000ff00027207 */ /* 0x000fe20005800000 */
[----:B------:R-:W-:Y:S01]  /*0770*/  VIADD R0, R3, 0xffffffff ;  /* 0xffffffff03007836 */ /* 0x000fe20000000000 */
[----:B------:R-:W-:Y:S01]  /*0780*/  SEL R23, R16, RZ, !P5 ;  /* 0x000000ff10177207 */ /* 0x000fe20006800000 */
[----:B------:R-:W-:Y:S01]  /*0790*/  IMAD R10, R10, R13, RZ ;  /* 0x0000000d0a0a7224 */ /* 0x000fe200078e02ff */
[----:B------:R-:W-:Y:S01]  /*07a0*/  SEL R24, R11, RZ, P4 ;  /* 0x000000ff0b187207 */ /* 0x000fe20002000000 */
[----:B------:R-:W-:Y:S01]  /*07b0*/  VIADD R16, R2, 0xd ;  /* 0x0000000d02107836 */ /* 0x000fe20000000000 */
[----:B------:R-:W-:Y:S01]  /*07c0*/  ISETP.GT.AND P3, PT, R3, 0x1, PT ;  /* 0x000000010300780c */ /* 0x000fe20003f64270 */
[----:B------:R-:W-:Y:S01]  /*07d0*/  VIADD R25, R23, 0xd ;  /* 0x0000000d17197836 */ /* 0x000fe20000000000 */
[----:B------:R-:W-:Y:S01]  /*07e0*/  ISETP.GT.AND P4, PT, R3, -0x1, PT ;  /* 0xffffffff0300780c */ /* 0x000fe20003f84270 */
[----:B------:R-:W-:Y:S01]  /*07f0*/  @!P0 IMAD.MOV R16, RZ, RZ, R2 ;  /* 0x000000ffff108224 */ /* 0x000fe200078e0202 */
[----:B------:R-:W-:Y:S01]  /*0800*/  SEL R0, R0, RZ, P3 ;  /* 0x000000ff00007207 */ /* 0x000fe20001800000 */
[----:B------:R-:W-:Y:S01]  /*0810*/  @!P2 IMAD.MOV R25, RZ, RZ, R23 ;  /* 0x000000ffff19a224 */ /* 0x000fe200078e0217 */
[----:B------:R-:W-:Y:S01]  /*0820*/  ISETP.GT.AND P3, PT, R35, 0x1, PT ;  /* 0x000000012300780c */ /* 0x000fe20003f64270 */
[----:B------:R-:W-:Y:S01]  /*0830*/  IMAD.IADD R2, R21, 0x1, -R24 ;  /* 0x0000000115027824 */ /* 0x000fe200078e0a18 */
[----:B------:R-:W-:Y:S01]  /*0840*/  ISETP.GT.AND P0, PT, R3, RZ, PT ;  /* 0x000000ff0300720c */ /* 0x000fe20003f04270 */
[----:B------:R-:W-:Y:S01]  /*0850*/  IMAD R16, R19, R16, RZ ;  /* 0x0000001013107224 */ /* 0x000fe200078e02ff */
[----:B------:R-:W-:Y:S01]  /*0860*/  ISETP.GT.AND P2, PT, R33, 0x1, PT ;  /* 0x000000012100780c */ /* 0x000fe20003f44270 */
[----:B------:R-:W-:Y:S01]  /*0870*/  IMAD R19, R2, R25, RZ ;  /* 0x0000001902137224 */ /* 0x000fe200078e02ff */
[C---:B------:R-:W-:Y:S01]  /*0880*/  ISETP.GT.AND P5, PT, R32.reuse, RZ, P0 ;  /* 0x000000ff2000720c */ /* 0x040fe200007a4270 */
[----:B------:R-:W-:Y:S01]  /*0890*/  VIADD R2, R35, 0xffffffff ;  /* 0xffffffff23027836 */ /* 0x000fe20000000000 */
[----:B------:R-:W-:Y:S01]  /*08a0*/  ISETP.GT.AND P4, PT, R32, RZ, P4 ;  /* 0x000000ff2000720c */ /* 0x000fe20002784270 */
[----:B------:R-:W-:Y:S01]  /*08b0*/  IMAD R5, R0, R5, R8 ;  /* 0x0000000500057224 */ /* 0x000fe200078e0208 */
[----:B------:R-:W-:Y:S01]  /*08c0*/  ISETP.LT.AND P6, PT, R12, 0x3f600, P5 ;  /* 0x0003f6000c00780c */ /* 0x000fe20002fc1270 */
[----:B------:R-:W-:Y:S01]  /*08d0*/  VIADD R8, R33, 0xffffffff ;  /* 0xffffffff21087836 */ /* 0x000fe20000000000 */
[----:B------:R-:W-:Y:S01]  /*08e0*/  SEL R11, R2, RZ, P3 ;  /* 0x000000ff020b7207 */ /* 0x000fe20001800000 */
[----:B------:R-:W-:Y:S01]  /*08f0*/  IMAD R20, R20, -0xd, R9 ;  /* 0xfffffff314147824 */ /* 0x000fe200078e0209 */
[----:B------:R-:W-:Y:S01]  /*0900*/  ISETP.LT.AND P4, PT, R12, 0x3f600, P4 ;  /* 0x0003f6000c00780c */ /* 0x000fe20002781270 */
[----:B------:R-:W-:Y:S01]  /*0910*/  IMAD R9, R9, -0xd, R6 ;  /* 0xfffffff309097824 */ /* 0x000fe200078e0206 */
[----:B------:R-:W-:Y:S01]  /*0920*/  SEL R8, R8, RZ, P2 ;  /* 0x000000ff08087207 */ /* 0x000fe20001000000 */
[----:B------:R-:W-:Y:S01]  /*0930*/  IMAD R18, R11, R18, R10 ;  /* 0x000000120b127224 */ /* 0x000fe200078e020a */
[----:B------:R-:W-:Y:S01]  /*0940*/  ISETP.GT.AND P2, PT, R32, -0x1, P0 ;  /* 0xffffffff2000780c */ /* 0x000fe20000744270 */
[----:B------:R-:W-:Y:S01]  /*0950*/  VIADD R11, R4, 0x1 ;  /* 0x00000001040b7836 */ /* 0x000fe20000000000 */
[----:B------:R-:W-:Y:S01]  /*0960*/  ISETP.GT.AND P3, PT, R27, 0x1, PT ;  /* 0x000000011b00780c */ /* 0x000fe20003f64270 */
[----:B------:R-:W-:Y:S01]  /*0970*/  VIADD R41, R9, 0x1 ;  /* 0x0000000109297836 */ /* 0x000fe20000000000 */
[C---:B------:R-:W-:Y:S01]  /*0980*/  ISETP.LT.AND P2, PT, R12.reuse, 0x3f600, P2 ;  /* 0x0003f6000c00780c */ /* 0x040fe20001741270 */
[C---:B------:R-:W-:Y:S01]  /*0990*/  VIADD R25, R12.reuse, 0xfffffff2 ;  /* 0xfffffff20c197836 */ /* 0x040fe20000000000 */
[----:B------:R-:W-:Y:S01]  /*09a0*/  ISETP.GE.U32.AND P5, PT, R11, 0xd, PT ;  /* 0x0000000d0b00780c */ /* 0x000fe20003fa6070 */
[----:B------:R-:W-:-:S02]  /*09b0*/  VIADD R31, R12, 0xffffffff ;  /* 0xffffffff0c1f7836 */ /* 0x000fc40000000000 */
[----:B------:R-:W-:Y:S02]  /*09c0*/  IMAD.IADD R34, R24, 0x1, -R21 ;  /* 0x0000000118227824 */ /* 0x000fe400078e0a15 */
[----:B------:R-:W-:Y:S02]  /*09d0*/  IMAD.MOV.U32 R0, RZ, RZ, RZ ;  /* 0x000000ffff007224 */ /* 0x000fe400078e00ff */
[----:B------:R-:W-:Y:S01]  /*09e0*/  VIADD R13, R27, 0xffffffff ;  /* 0xffffffff1b0d7836 */ /* 0x000fe20000000000 */
[----:B------:R-:W-:Y:S01]  /*09f0*/  ISETP.GT.AND P0, PT, R35, RZ, PT ;  /* 0x000000ff2300720c */ /* 0x000fe20003f04270 */
[----:B------:R-:W-:Y:S01]  /*0a00*/  IMAD.MOV.U32 R2, RZ, RZ, RZ ;  /* 0x000000ffff027224 */ /* 0x000fe200078e00ff */
[----:B------:R-:W-:Y:S01]  /*0a10*/  P2R R50, PR, RZ, 0x4 ;  /* 0x00000004ff327803 */ /* 0x000fe20000000000 */
[--C-:B------:R-:W-:Y:S01]  /*0a20*/  IMAD.WIDE R24, R25, 0x4, R28.reuse ;  /* 0x0000000419187825 */ /* 0x100fe200078e021c */
[----:B------:R-:W-:Y:S02]  /*0a30*/  ISETP.GT.AND P2, PT, R27, RZ, !P5 ;  /* 0x000000ff1b00720c */ /* 0x000fe40006f44270 */
[----:B------:R-:W-:Y:S01]  /*0a40*/  SEL R13, R13, RZ, P3 ;  /* 0x000000ff0d0d7207 */ /* 0x000fe20001800000 */
[----:B------:R-:W-:Y:S01]  /*0a50*/  IMAD.WIDE R30, R31, 0x4, R28 ;  /* 0x000000041f1e7825 */ /* 0x000fe200078e021c */
[----:B------:R-:W-:Y:S01]  /*0a60*/  P2R R23, PR, RZ, 0x40 ;  /* 0x00000040ff177803 */ /* 0x000fe20000000000 */
[----:B------:R-:W3:Y:S02]  /*0a70*/  @P6 LDG.E R0, desc[UR4][R24.64] ;  /* 0x0000000418006981 */ /* 0x000ee4000c1e1900 */
[----:B------:R-:W-:Y:S01]  /*0a80*/  VIADD R40, R12, 0x200 ;  /* 0x000002000c287836 */ /* 0x000fe20000000000 */
[----:B------:R-:W-:Y:S01]  /*0a90*/  ISETP.GT.AND P3, PT, R26, RZ, P0 ;  /* 0x000000ff1a00720c */ /* 0x000fe20000764270 */
[----:B------:R1:W4:Y:S01]  /*0aa0*/  @P4 LDG.E R2, desc[UR4][R30.64] ;  /* 0x000000041e024981 */ /* 0x000322000c1e1900 */
[----:B------:R-:W-:Y:S01]  /*0ab0*/  P2R R48, PR, RZ, 0x10 ;  /* 0x00000010ff307803 */ /* 0x000fe20000000000 */
[C---:B------:R-:W-:Y:S01]  /*0ac0*/  VIADD R39, R12.reuse, 0xfffffff7 ;  /* 0xfffffff70c277836 */ /* 0x040fe20000000000 */
[----:B------:R-:W-:Y:S01]  /*0ad0*/  ISETP.GT.AND P6, PT, R33, RZ, PT ;  /* 0x000000ff2100720c */ /* 0x000fe20003fc4270 */
[----:B------:R-:W-:Y:S01]  /*0ae0*/  VIADD R21, R12, 0x204 ;  /* 0x000002040c157836 */ /* 0x000fe20000000000 */
[----:B------:R-:W-:Y:S01]  /*0af0*/  ISETP.GT.AND P0, PT, R26, -0x1, P0 ;  /* 0xffffffff1a00780c */ /* 0x000fe20000704270 */
[----:B------:R-:W-:Y:S01]  /*0b00*/  IMAD R8, R8, R17, R16 ;  /* 0x0000001108087224 */ /* 0x000fe200078e0210 */
[C---:B------:R-:W-:Y:S01]  /*0b10*/  ISETP.LT.AND P2, PT, R12.reuse, 0x3f600, P2 ;  /* 0x0003f6000c00780c */ /* 0x040fe20001741270 */
[----:B------:R-:W-:Y:S01]  /*0b20*/  IMAD.MOV.U32 R10, RZ, RZ, RZ ;  /* 0x000000ffff0a7224 */ /* 0x000fe200078e00ff */
[----:B------:R-:W-:Y:S01]  /*0b30*/  ISETP.LT.AND P0, PT, R12, 0x3f600, P0 ;  /* 0x0003f6000c00780c */ /* 0x000fe20000701270 */
[----:B-1----:R-:W-:-:S04]  /*0b40*/  IMAD.WIDE R30, R21, 0x4, R28 ;  /* 0x00000004151e7825 */ /* 0x002fc800078e021c */
[----:B------:R-:W-:Y:S02]  /*0b50*/  IMAD R17, R13, R34, R19 ;  /* 0x000000220d117224 */ /* 0x000fe400078e0213 */
[----:B------:R-:W-:Y:S02]  /*0b60*/  IMAD.MOV.U32 R13, RZ, RZ, RZ ;  /* 0x000000ffff0d7224 */ /* 0x000fe400078e00ff */
[----:B------:R-:W-:Y:S01]  /*0b70*/  IMAD.WIDE R38, R39, 0x4, R28 ;  /* 0x0000000427267825 */ /* 0x000fe200078e021c */
[----:B------:R-:W-:Y:S02]  /*0b80*/  CS2R R44, SRZ ;  /* 0x00000000002c7805 */ /* 0x000fe4000001ff00 */
[----:B------:R-:W-:Y:S01]  /*0b90*/  P2R R53, PR, RZ, 0x4 ;  /* 0x00000004ff357803 */ /* 0x000fe20000000000 */
[----:B------:R-:W-:Y:S01]  /*0ba0*/  IMAD.MOV.U32 R16, RZ, RZ, RZ ;  /* 0x000000ffff107224 */ /* 0x000fe200078e00ff */
[----:B------:R1:W5:Y:S04]  /*0bb0*/  @P2 LDG.E R13, desc[UR4][R38.64] ;  /* 0x00000004260d2981 */ /* 0x000368000c1e1900 */
[----:B------:R-:W3:Y:S01]  /*0bc0*/  @P0 LDG.E R44, desc[UR4][R14.64] ;  /* 0x000000040e2c0981 */ /* 0x000ee2000c1e1900 */
[----:B------:R-:W-:-:S02]  /*0bd0*/  VIADD R19, R12, 0xfffffff3 ;  /* 0xfffffff30c137836 */ /* 0x000fc40000000000 */
[----:B------:R-:W-:Y:S02]  /*0be0*/  IMAD.MOV.U32 R21, RZ, RZ, RZ ;  /* 0x000000ffff157224 */ /* 0x000fe400078e00ff */
[----:B------:R-:W-:-:S04]  /*0bf0*/  IMAD.WIDE R24, R19, 0x4, R28 ;  /* 0x0000000413187825 */ /* 0x000fc800078e021c */
[----:B------:R-:W-:Y:S02]  /*0c00*/  VIADD R34, R26, 0x1 ;  /* 0x000000011a227836 */ /* 0x000fe40000000000 */
[----:B------:R-:W-:Y:S02]  /*0c10*/  VIADD R19, R12, 0xfffffff5 ;  /* 0xfffffff50c137836 */ /* 0x000fe40000000000 */
[----:B------:R-:W-:Y:S02]  /*0c20*/  IMAD.MOV.U32 R42, RZ, RZ, RZ ;  /* 0x000000ffff2a7224 */ /* 0x000fe400078e00ff */
[----:B-1----:R-:W-:Y:S01]  /*0c30*/  IMAD.WIDE R38, R19, 0x4, R28 ;  /* 0x0000000413267825 */ /* 0x002fe200078e021c */
[----:B------:R-:W-:-:S03]  /*0c40*/  LOP3.LUT R19, R3, R32, RZ, 0xfc, !PT ;  /* 0x0000002003137212 */ /* 0x000fc600078efcff */
[----:B------:R-:W-:Y:S01]  /*0c50*/  IMAD.MOV.U32 R37, RZ, RZ, RZ ;  /* 0x000000ffff257224 */ /* 0x000fe200078e00ff */
[----:B--2---:R-:W-:Y:S02]  /*0c60*/  SEL R7, R7, RZ, P1 ;  /* 0x000000ff07077207 */ /* 0x004fe40000800000 */
[----:B------:R-:W-:-:S04]  /*0c70*/  ISETP.GE.U32.AND P1, PT, R41, 0xd, PT ;  /* 0x0000000d2900780c */ /* 0x000fc80003f26070 */
[----:B------:R-:W-:Y:S02]  /*0c80*/  ISETP.GT.AND P5, PT, R20, -0x1, !P1 ;  /* 0xffffffff1400780c */ /* 0x000fe40004fa4270 */
[----:B------:R-:W-:Y:S02]  /*0c90*/  P2R R51, PR, RZ, 0x2 ;  /* 0x00000002ff337803 */ /* 0x000fe40000000000 */
[----:B------:R-:W-:Y:S02]  /*0ca0*/  ISETP.LT.AND P4, PT, R40, 0x3f600, P5 ;  /* 0x0003f6002800780c */ /* 0x000fe40002f81270 */
[----:B------:R-:W-:Y:S02]  /*0cb0*/  ISETP.LT.AND P1, PT, R12, 0x3f600, P3 ;  /* 0x0003f6000c00780c */ /* 0x000fe40001f21270 */
[----:B------:R-:W-:Y:S02]  /*0cc0*/  ISETP.GT.AND P3, PT, R22, RZ, P6 ;  /* 0x000000ff1600720c */ /* 0x000fe40003764270 */
[----:B------:R-:W-:-:S02]  /*0cd0*/  P2R R36, PR, RZ, 0x10 ;  /* 0x00000010ff247803 */ /* 0x000fc40000000000 */
[----:B------:R-:W-:Y:S02]  /*0ce0*/  ISETP.LT.AND P4, PT, R12, 0x3f600, P3 ;  /* 0x0003f6000c00780c */ /* 0x000fe40001f81270 */
[----:B------:R-:W-:Y:S02]  /*0cf0*/  ISETP.NE.AND P3, PT, R36, RZ, PT ;  /* 0x000000ff2400720c */ /* 0x000fe40003f65270 */
[----:B------:R-:W-:Y:S02]  /*0d00*/  ISETP.GT.AND P6, PT, R22, -0x1, P6 ;  /* 0xffffffff1600780c */ /* 0x000fe400037c4270 */
[----:B------:R-:W-:Y:S01]  /*0d10*/  ISETP.NE.AND P5, PT, R50, RZ, PT ;  /* 0x000000ff3200720c */ /* 0x000fe20003fa5270 */
[----:B------:R-:W2:Y:S06]  /*0d20*/  @P1 LDG.E R21, desc[UR4][R24.64] ;  /* 0x0000000418151981 */ /* 0x000eac000c1e1900 */
[----:B------:R1:W2:Y:S04]  /*0d30*/  @P4 LDG.E R16, desc[UR4][R14.64] ;  /* 0x000000040e104981 */ /* 0x0002a8000c1e1900 */
[----:B------:R-:W2:Y:S01]  /*0d40*/  @P3 LDG.E R10, desc[UR4][R30.64] ;  /* 0x000000041e0a3981 */ /* 0x000ea2000c1e1900 */
[----:B------:R-:W-:-:S02]  /*0d50*/  ISETP.GT.AND P3, PT, R27, RZ, PT ;  /* 0x000000ff1b00720c */ /* 0x000fc40003f64270 */
[----:B------:R-:W-:Y:S01]  /*0d60*/  P2R R47, PR, RZ, 0x2 ;  /* 0x00000002ff2f7803 */ /* 0x000fe20000000000 */
[----:B------:R1:W2:Y:S01]  /*0d70*/  @P5 LDG.E R45, desc[UR4][R24.64] ;  /* 0x00000004182d5981 */ /* 0x0002a2000c1e1900 */
[----:B------:R-:W-:-:S04]  /*0d80*/  ISETP.GT.AND P2, PT, R4, -0x1, P3 ;  /* 0xffffffff0400780c */ /* 0x000fc80001f44270 */
[----:B01----:R-:W-:Y:S02]  /*0d90*/  P2R R14, PR, RZ, 0x4 ;  /* 0x00000004ff0e7803 */ /* 0x003fe40000000000 */
[----:B------:R-:W-:Y:S02]  /*0da0*/  ISETP.LT.AND P2, PT, R12, 0x3f600, P6 ;  /* 0x0003f6000c00780c */ /* 0x000fe40003741270 */
[----:B------:R-:W-:-:S04]  /*0db0*/  ISETP.NE.AND P6, PT, R14, RZ, PT ;  /* 0x000000ff0e00720c */ /* 0x000fc80003fc5270 */
[C---:B------:R-:W-:Y:S01]  /*0dc0*/  ISETP.LT.AND P6, PT, R12.reuse, 0x3f600, P6 ;  /* 0x0003f6000c00780c */ /* 0x040fe200037c1270 */
[----:B------:R-:W-:Y:S01]  /*0dd0*/  VIADD R15, R12, 0xfffffff6 ;  /* 0xfffffff60c0f7836 */ /* 0x000fe20000000000 */
[----:B------:R-:W-:Y:S02]  /*0de0*/  P2R R49, PR, RZ, 0x10 ;  /* 0x00000010ff317803 */ /* 0x000fe40000000000 */
[----:B------:R-:W-:Y:S01]  /*0df0*/  ISETP.NE.AND P4, PT, R23, RZ, PT ;  /* 0x000000ff1700720c */ /* 0x000fe20003f85270 */
[----:B------:R-:W-:Y:S01]  /*0e00*/  VIADD R23, R22, 0x1 ;  /* 0x0000000116177836 */ /* 0x000fe20000000000 */
[----:B------:R-:W-:Y:S02]  /*0e10*/  ISETP.GE.U32.AND P1, PT, R34, 0xd, PT ;  /* 0x0000000d2200780c */ /* 0x000fe40003f26070 */
[----:B------:R-:W-:Y:S02]  /*0e20*/  CS2R R24, SRZ ;  /* 0x0000000000187805 */ /* 0x000fe4000001ff00 */
[----:B------:R-:W-:Y:S01]  /*0e30*/  ISETP.GT.AND P5, PT, R4, RZ, P3 ;  /* 0x000000ff0400720c */ /* 0x000fe20001fa4270 */
[----:B------:R-:W-:Y:S01]  /*0e40*/  IMAD.WIDE R14, R15, 0x4, R28 ;  /* 0x000000040f0e7825 */ /* 0x000fe200078e021c */
[----:B------:R-:W-:Y:S01]  /*0e50*/  ISETP.GT.AND P3, PT, R35, RZ, !P1 ;  /* 0x000000ff2300720c */ /* 0x000fe20004f64270 */
[----:B------:R-:W2:Y:S01]  /*0e60*/  @P2 LDG.E R42, desc[UR4][R38.64] ;  /* 0x00000004262a2981 */ /* 0x000ea2000c1e1900 */
[----:B------:R-:W-:-:S02]  /*0e70*/  ISETP.LT.AND P1, PT, R12, 0x3f600, P5 ;  /* 0x0003f6000c00780c */ /* 0x000fc40002f21270 */
[----:B------:R-:W-:Y:S01]  /*0e80*/  ISETP.GE.U32.AND P5, PT, R23, 0xd, PT ;  /* 0x0000000d1700780c */ /* 0x000fe20003fa6070 */
[----:B------:R-:W2:Y:S01]  /*0e90*/  @P6 LDG.E R24, desc[UR4][R14.64] ;  /* 0x000000040e186981 */ /* 0x000ea2000c1e1900 */
[----:B------:R-:W-:Y:S02]  /*0ea0*/  P2R R52, PR, RZ, 0x4 ;  /* 0x00000004ff347803 */ /* 0x000fe40000000000 */
[----:B------:R-:W-:Y:S02]  /*0eb0*/  ISETP.NE.AND P2, PT, R53, RZ, PT ;  /* 0x000000ff3500720c */ /* 0x000fe40003f45270 */
[----:B------:R-:W-:Y:S02]  /*0ec0*/  P2R R53, PR, RZ, 0x40 ;  /* 0x00000040ff357803 */ /* 0x000fe40000000000 */
[----:B------:R-:W-:Y:S02]  /*0ed0*/  ISETP.GE.AND P6, PT, R12, 0x3f600, PT ;  /* 0x0003f6000c00780c */ /* 0x000fe40003fc6270 */
[----:B------:R-:W-:Y:S01]  /*0ee0*/  ISETP.GT.AND P5, PT, R33, RZ, !P5 ;  /* 0x000000ff2100720c */ /* 0x000fe20006fa4270 */
[----:B------:R-:W2:Y:S01]  /*0ef0*/  @P1 LDG.E R37, desc[UR4][R38.64] ;  /* 0x0000000426251981 */ /* 0x000ea2000c1e1900 */
[----:B------:R-:W-:-:S02]  /*0f00*/  ISETP.GT.AND P6, PT, R19, -0x1, !P6 ;  /* 0xffffffff1300780c */ /* 0x000fc400077c4270 */
[C---:B------:R-:W-:Y:S02]  /*0f10*/  ISETP.LT.AND P5, PT, R12.reuse, 0x3f600, P5 ;  /* 0x0003f6000c00780c */ /* 0x040fe40002fa1270 */
[----:B------:R-:W-:Y:S02]  /*0f20*/  P2R R54, PR, RZ, 0x2 ;  /* 0x00000002ff367803 */ /* 0x000fe40000000000 */
[----:B------:R-:W-:Y:S01]  /*0f30*/  ISETP.NE.AND P1, PT, R51, RZ, PT ;  /* 0x000000ff3300720c */ /* 0x000fe20003f25270 */
[----:B------:R-:W-:Y:S02]  /*0f40*/  IMAD.MOV.U32 R51, RZ, RZ, RZ ;  /* 0x000000ffff337224 */ /* 0x000fe400078e00ff */
[----:B------:R-:W-:-:S05]  /*0f50*/  IMAD.WIDE R30, R12, 0x4, R28 ;  /* 0x000000040c1e7825 */ /* 0x000fca00078e021c */
[----:B------:R-:W2:Y:S04]  /*0f60*/  @P6 LDG.E R51, desc[UR4][R30.64] ;  /* 0x000000041e336981 */ /* 0x000ea8000c1e1900 */
[----:B------:R0:W4:Y:S01]  /*0f70*/  @P5 LDG.E R25, desc[UR4][R14.64] ;  /* 0x000000040e195981 */ /* 0x000122000c1e1900 */
[----:B------:R-:W-:Y:S01]  /*0f80*/  ISETP.LT.AND P3, PT, R12, 0x3f600, P3 ;  /* 0x0003f6000c00780c */ /* 0x000fe20001f61270 */
[----:B------:R-:W-:-:S12]  /*0f90*/  IMAD.MOV.U32 R46, RZ, RZ, RZ ;  /* 0x000000ffff2e7224 */ /* 0x000fd800078e00ff */
[----:B------:R1:W5:Y:S01]  /*0fa0*/  @P3 LDG.E R46, desc[UR4][R38.64] ;  /* 0x00000004262e3981 */ /* 0x000362000c1e1900 */
[----:B0-----:R-:W-:Y:S01]  /*0fb0*/  IMAD.MOV.U32 R14, RZ, RZ, RZ ;  /* 0x000000ffff0e7224 */ /* 0x001fe200078e00ff */
[----:B---3--:R-:W-:Y:S02]  /*0fc0*/  SEL R44, R44, RZ, P0 ;  /* 0x000000ff2c2c7207 */ /* 0x008fe40000000000 */
[----:B--2---:R-:W-:Y:S02]  /*0fd0*/  SEL R19, R51, RZ, P6 ;  /* 0x000000ff33137207 */ /* 0x004fe40003000000 */
[----:B------:R-:W-:Y:S02]  /*0fe0*/  ISETP.NE.AND P6, PT, R50, RZ, PT ;  /* 0x000000ff3200720c */ /* 0x000fe40003fc5270 */
[----:B----4-:R-:W-:Y:S02]  /*0ff0*/  SEL R15, R25, RZ, P5 ;  /* 0x000000ff190f7207 */ /* 0x010fe40002800000 */
[----:B------:R-:W-:-:S02]  /*1000*/  SEL R50, R0, RZ, P4 ;  /* 0x000000ff00327207 */ /* 0x000fc40002000000 */
[----:B-----5:R-:W-:Y:S02]  /*1010*/  SEL R25, R13, RZ, P2 ;  /* 0x000000ff0d197207 */ /* 0x020fe40001000000 */
[----:B------:R-:W-:Y:S02]  /*1020*/  ISETP.NE.AND P4, PT, R48, RZ, PT ;  /* 0x000000ff3000720c */ /* 0x000fe40003f85270 */
[----:B------:R-:W-:Y:S02]  /*1030*/  ISETP.NE.AND P2, PT, R47, RZ, PT ;  /* 0x000000ff2f00720c */ /* 0x000fe40003f45270 */
[----:B-1----:R-:W-:Y:S02]  /*1040*/  SEL R38, R2, RZ, P4 ;  /* 0x000000ff02267207 */ /* 0x002fe40002000000 */
[----:B------:R-:W-:Y:S02]  /*1050*/  SEL R21, R21, RZ, P2 ;  /* 0x000000ff15157207 */ /* 0x000fe40001000000 */
[----:B------:R-:W-:-:S02]  /*1060*/  ISETP.GE.AND P2, PT, R12, 0x3f600, PT ;  /* 0x0003f6000c00780c */ /* 0x000fc40003f46270 */
[----:B------:R-:W-:-:S04]  /*1070*/  LOP3.LUT R2, R35, R26, RZ, 0xfc, !PT ;  /* 0x0000001a23027212 */ /* 0x000fc800078efcff */
[----:B------:R-:W-:-:S13]  /*1080*/  ISETP.GT.AND P0, PT, R2, -0x1, !P2 ;  /* 0xffffffff0200780c */ /* 0x000fda0005704270 */
[----:B------:R-:W2:Y:S01]  /*1090*/  @P0 LDG.E R14, desc[UR4][R30.64+0x4] ;  /* 0x000004041e0e0981 */ /* 0x000ea2000c1e1900 */
[----:B------:R-:W-:Y:S02]  /*10a0*/  LOP3.LUT R2, R33, R22, RZ, 0xfc, !PT ;  /* 0x0000001621027212 */ /* 0x000fe400078efcff */
[----:B--2---:R-:W-:Y:S02]  /*10b0*/  SEL R14, R14, RZ, P0 ;  /* 0x000000ff0e0e7207 */ /* 0x004fe40000000000 */
[----:B------:R-:W-:Y:S01]  /*10c0*/  ISETP.GT.AND P0, PT, R2, -0x1, !P2 ;  /* 0xffffffff0200780c */ /* 0x000fe20005704270 */
[----:B------:R-:W-:-:S12]  /*10d0*/  IMAD.MOV.U32 R2, RZ, RZ, RZ ;  /* 0x000000ffff027224 */ /* 0x000fd800078e00ff */
[----:B------:R-:W2:Y:S01]  /*10e0*/  @P0 LDG.E R2, desc[UR4][R30.64+0x8] ;  /* 0x000008041e020981 */ /* 0x000ea2000c1e1900 */
[----:B------:R-:W-:Y:S01]  /*10f0*/  SEL R45, R45, RZ, P6 ;  /* 0x000000ff2d2d7207 */ /* 0x000fe20003000000 */
[----:B------:R-:W-:-:S04]  /*1100*/  FADD R44, R21, R44 ;  /* 0x0000002c152c7221 */ /* 0x000fc80000000000 */
[----:B------:R-:W-:-:S04]  /*1110*/  FADD R50, R50, R45 ;  /* 0x0000002d32327221 */ /* 0x000fc80000000000 */
[----:B------:R-:W-:Y:S01]  /*1120*/  FADD R21, R50, R7 ;  /* 0x0000000732157221 */ /* 0x000fe20000000000 */
[----:B------:R-:W-:Y:S02]  /*1130*/  LOP3.LUT R7, R27, R4, RZ, 0xfc, !PT ;  /* 0x000000041b077212 */ /* 0x000fe400078efcff */
[----:B------:R-:W-:Y:S01]  /*1140*/  ISETP.GT.AND P1, PT, R20, RZ, !P1 ;  /* 0x000000ff1400720c */ /* 0x000fe20004f24270 */
[----:B------:R-:W-:-:S03]  /*1150*/  IMAD.MOV.U32 R13, RZ, RZ, RZ ;  /* 0x000000ffff0d7224 */ /* 0x000fc600078e00ff */
[----:B------:R-:W-:Y:S01]  /*1160*/  ISETP.LT.AND P1, PT, R40, 0x3f600, P1 ;  /* 0x0003f6002800780c */ /* 0x000fe20000f21270 */
[----:B------:R-:W-:-:S12]  /*1170*/  IMAD.MOV.U32 R0, RZ, RZ, RZ ;  /* 0x000000ffff007224 */ /* 0x000fd800078e00ff */
[----:B------:R-:W3:Y:S01]  /*1180*/  @P1 LDG.E R0, desc[UR4][R30.64+0x7dc] ;  /* 0x0007dc041e001981 */ /* 0x000ee2000c1e1900 */
[----:B--2---:R-:W-:Y:S02]  /*1190*/  SEL R2, R2, RZ, P0 ;  /* 0x000000ff02027207 */ /* 0x004fe40000000000 */
[----:B------:R-:W-:-:S13]  /*11a0*/  ISETP.GT.AND P0, PT, R7, -0x1, !P2 ;  /* 0xffffffff0700780c */ /* 0x000fda0005704270 */
[----:B------:R-:W2:Y:S01]  /*11b0*/  @P0 LDG.E R13, desc[UR4][R30.64+0xc] ;  /* 0x00000c041e0d0981 */ /* 0x000ea2000c1e1900 */
[----:B------:R-:W-:Y:S02]  /*11c0*/  LOP3.LUT R7, R20, R9, RZ, 0xfc, !PT ;  /* 0x0000000914077212 */ /* 0x000fe400078efcff */
[----:B---3--:R-:W-:Y:S02]  /*11d0*/  SEL R0, R0, RZ, P1 ;  /* 0x000000ff00007207 */ /* 0x008fe40000800000 */
[----:B--2---:R-:W-:Y:S02]  /*11e0*/  SEL R13, R13, RZ, P0 ;  /* 0x000000ff0d0d7207 */ /* 0x004fe40000000000 */
[----:B------:R-:W-:-:S04]  /*11f0*/  ISETP.GE.AND P0, PT, R40, 0x3f600, PT ;  /* 0x0003f6002800780c */ /* 0x000fc80003f06270 */
[----:B------:R-:W-:Y:S01]  /*1200*/  ISETP.GT.AND P1, PT, R7, -0x1, !P0 ;  /* 0xffffffff0700780c */ /* 0x000fe20004724270 */
[----:B------:R-:W-:-:S12]  /*1210*/  IMAD.MOV.U32 R7, RZ, RZ, RZ ;  /* 0x000000ffff077224 */ /* 0x000fd800078e00ff */
[----:B------:R-:W2:Y:S01]  /*1220*/  @P1 LDG.E R7, desc[UR4][R30.64+0x80c] ;  /* 0x00080c041e071981 */ /* 0x000ea2000c1e1900 */
[----:B------:R-:W-:Y:S02]  /*1230*/  SEL R39, R46, RZ, P3 ;  /* 0x000000ff2e277207 */ /* 0x000fe40001800000 */
[----:B------:R-:W-:Y:S02]  /*1240*/  ISETP.NE.AND P3, PT, R52, RZ, PT ;  /* 0x000000ff3400720c */ /* 0x000fe40003f65270 */
[----:B------:R-:W-:Y:S01]  /*1250*/  ISETP.NE.AND P5, PT, R49, RZ, PT ;  /* 0x000000ff3100720c */ /* 0x000fe20003fa5270 */
[----:B------:R-:W-:Y:S01]  /*1260*/  FADD R38, R21, R38 ;  /* 0x0000002615267221 */ /* 0x000fe20000000000 */
[----:B------:R-:W-:Y:S02]  /*1270*/  SEL R21, R42, RZ, P3 ;  /* 0x000000ff2a157207 */ /* 0x000fe40001800000 */
[----:B------:R-:W-:-:S05]  /*1280*/  SEL R16, R16, RZ, P5 ;  /* 0x000000ff10107207 */ /* 0x000fca0002800000 */
[----:B------:R-:W-:Y:S01]  /*1290*/  FADD R42, R16, R21 ;  /* 0x00000015102a7221 */ /* 0x000fe20000000000 */
[----:B------:R-:W-:Y:S01]  /*12a0*/  IMAD.MOV.U32 R16, RZ, RZ, RZ ;  /* 0x000000ffff107224 */ /* 0x000fe200078e00ff */
[----:B--2---:R-:W-:Y:S02]  /*12b0*/  SEL R7, R7, RZ, P1 ;  /* 0x000000ff07077207 */ /* 0x004fe40000800000 */
[----:B------:R-:W-:-:S04]  /*12c0*/  ISETP.GT.AND P1, PT, R35, -0x1, PT ;  /* 0xffffffff2300780c */ /* 0x000fc80003f24270 */
[----:B------:R-:W-:-:S04]  /*12d0*/  ISETP.GT.AND P1, PT, R26, RZ, P1 ;  /* 0x000000ff1a00720c */ /* 0x000fc80000f24270 */
[----:B------:R-:W-:-:S13]  /*12e0*/  ISETP.LT.AND P1, PT, R12, 0x3f600, P1 ;  /* 0x0003f6000c00780c */ /* 0x000fda0000f21270 */
[----:B------:R-:W2:Y:S02]  /*12f0*/  @P1 LDG.E R16, desc[UR4][R30.64] ;  /* 0x000000041e101981 */ /* 0x000ea4000c1e1900 */
[----:B--2---:R-:W-:Y:S02]  /*1300*/  SEL R46, R16, RZ, P1 ;  /* 0x000000ff102e7207 */ /* 0x004fe40000800000 */
[----:B------:R-:W-:-:S04]  /*1310*/  ISETP.GT.AND P1, PT, R33, -0x1, PT ;  /* 0xffffffff2100780c */ /* 0x000fc80003f24270 */
[----:B------:R-:W-:-:S04]  /*1320*/  ISETP.GT.AND P1, PT, R22, RZ, P1 ;  /* 0x000000ff1600720c */ /* 0x000fc80000f24270 */
[----:B------:R-:W-:Y:S01]  /*1330*/  ISETP.LT.AND P1, PT, R12, 0x3f600, P1 ;  /* 0x0003f6000c00780c */ /* 0x000fe20000f21270 */
[----:B------:R-:W-:-:S12]  /*1340*/  IMAD.MOV.U32 R16, RZ, RZ, RZ ;  /* 0x000000ffff107224 */ /* 0x000fd800078e00ff */
[----:B------:R-:W2:Y:S02]  /*1350*/  @P1 LDG.E R16, desc[UR4][R30.64+0x4] ;  /* 0x000004041e101981 */ /* 0x000ea4000c1e1900 */
[----:B--2---:R-:W-:Y:S02]  /*1360*/  SEL R48, R16, RZ, P1 ;  /* 0x000000ff10307207 */ /* 0x004fe40000800000 */
[----:B------:R-:W-:-:S04]  /*1370*/  ISETP.GT.AND P1, PT, R27, -0x1, PT ;  /* 0xffffffff1b00780c */ /* 0x000fc80003f24270 */
[----:B------:R-:W-:-:S04]  /*1380*/  ISETP.GT.AND P1, PT, R4, RZ, P1 ;  /* 0x000000ff0400720c */ /* 0x000fc80000f24270 */
[----:B------:R-:W-:Y:S01]  /*1390*/  ISETP.LT.AND P1, PT, R12, 0x3f600, P1 ;  /* 0x0003f6000c00780c */ /* 0x000fe20000f21270 */
[----:B------:R-:W-:-:S12]  /*13a0*/  IMAD.MOV.U32 R16, RZ, RZ, RZ ;  /* 0x000000ffff107224 */ /* 0x000fd800078e00ff */
[----:B------:R-:W2:Y:S01]  /*13b0*/  @P1 LDG.E R16, desc[UR4][R30.64+0x8] ;  /* 0x000008041e101981 */ /* 0x000ea2000c1e1900 */
[----:B------:R-:W-:Y:S01]  /*13c0*/  FADD R21, R42, R15 ;  /* 0x0000000f2a157221 */ /* 0x000fe20000000000 */
[----:B------:R-:W-:Y:S01]  /*13d0*/  IMAD.MOV.U32 R15, RZ, RZ, RZ ;  /* 0x000000ffff0f7224 */ /* 0x000fe200078e00ff */
[----:B--2---:R-:W-:Y:S02]  /*13e0*/  SEL R45, R16, RZ, P1 ;  /* 0x000000ff102d7207 */ /* 0x004fe40000800000 */
[----:B------:R-:W-:-:S04]  /*13f0*/  ISETP.GT.AND P1, PT, R20, RZ, PT ;  /* 0x000000ff1400720c */ /* 0x000fc80003f24270 */
[----:B------:R-:W-:-:S04]  /*1400*/  ISETP.GT.AND P2, PT, R9, RZ, P1 ;  /* 0x000000ff0900720c */ /* 0x000fc80000f44270 */
[----:B------:R-:W-:-:S13]  /*1410*/  ISETP.LT.AND P2, PT, R40, 0x3f600, P2 ;  /* 0x0003f6002800780c */ /* 0x000fda0001741270 */
[----:B------:R-:W2:Y:S01]  /*1420*/  @P2 LDG.E R15, desc[UR4][R30.64+0x7d4] ;  /* 0x0007d4041e0f2981 */ /* 0x000ea2000c1e1900 */
[----:B------:R-:W-:Y:S02]  /*1430*/  ISETP.NE.AND P6, PT, R53, RZ, PT ;  /* 0x000000ff3500720c */ /* 0x000fe40003fc5270 */
[----:B------:R-:W-:Y:S02]  /*1440*/  ISETP.NE.AND P4, PT, R54, RZ, PT ;  /* 0x000000ff3600720c */ /* 0x000fe40003f85270 */
[----:B------:R-:W-:Y:S02]  /*1450*/  ISETP.GT.AND P1, PT, R9, -0x1, P1 ;  /* 0xffffffff0900780c */ /* 0x000fe40000f24270 */
[----:B------:R-:W-:Y:S02]  /*1460*/  SEL R37, R37, RZ, P4 ;  /* 0x000000ff25257207 */ /* 0x000fe40002000000 */
[----:B------:R-:W-:Y:S02]  /*1470*/  SEL R24, R24, RZ, P6 ;  /* 0x000000ff18187207 */ /* 0x000fe40003000000 */
[----:B------:R-:W-:Y:S01]  /*1480*/  ISETP.LT.AND P1, PT, R40, 0x3f600, P1 ;  /* 0x0003f6002800780c */ /* 0x000fe20000f21270 */
[----:B------:R-:W-:-:S02]  /*1490*/  FADD R39, R44, R39 ;  /* 0x000000272c277221 */ /* 0x000fc40000000000 */
[----:B------:R-:W-:Y:S01]  /*14a0*/  FADD R44, R37, R24 ;  /* 0x00000018252c7221 */ /* 0x000fe20000000000 */
[----:B--2---:R-:W-:Y:S01]  /*14b0*/  SEL R24, R15, RZ, P2 ;  /* 0x000000ff0f187207 */ /* 0x004fe20001000000 */
[----:B------:R-:W-:-:S08]  /*14c0*/  IMAD.MOV.U32 R15, RZ, RZ, RZ ;  /* 0x000000ffff0f7224 */ /* 0x000fd000078e00ff */
[----:B------:R-:W2:Y:S01]  /*14d0*/  @P1 LDG.E R15, desc[UR4][R30.64+0x7d8] ;  /* 0x0007d8041e0f1981 */ /* 0x000ea2000c1e1900 */
[----:B------:R-:W-:Y:S01]  /*14e0*/  IMAD.MOV.U32 R16, RZ, RZ, RZ ;  /* 0x000000ffff107224 */ /* 0x000fe200078e00ff */
[----:B--2---:R-:W-:Y:S02]  /*14f0*/  SEL R15, R15, RZ, P1 ;  /* 0x000000ff0f0f7207 */ /* 0x004fe40000800000 */
[----:B------:R-:W-:-:S04]  /*1500*/  ISETP.GT.AND P1, PT, R20, -0x1, PT ;  /* 0xffffffff1400780c */ /* 0x000fc80003f24270 */
[----:B------:R-:W-:-:S04]  /*1510*/  ISETP.GT.AND P1, PT, R9, RZ, P1 ;  /* 0x000000ff0900720c */ /* 0x000fc80000f24270 */
[----:B------:R-:W-:-:S13]  /*1520*/  ISETP.LT.AND P1, PT, R40, 0x3f600, P1 ;  /* 0x0003f6002800780c */ /* 0x000fda0000f21270 */
[----:B------:R-:W2:Y:S01]  /*1530*/  @P1 LDG.E R16, desc[UR4][R30.64+0x808] ;  /* 0x000808041e101981 */ /* 0x000ea2000c1e1900 */
[----:B------:R-:W-:Y:S01]  /*1540*/  ISETP.GE.U32.AND P6, PT, R43, 0xd, PT ;  /* 0x0000000d2b00780c */ /* 0x000fe20003fc6070 */
[----:B------:R-:W-:Y:S01]  /*1550*/  FADD R44, R44, R25 ;  /* 0x000000192c2c7221 */ /* 0x000fe20000000000 */
[----:B------:R-:W-:Y:S01]  /*1560*/  FADD R25, R39, R46 ;  /* 0x0000002e27197221 */ /* 0x000fe20000000000 */
[----:B------:R-:W-:Y:S02]  /*1570*/  IMAD.MOV.U32 R39, RZ, RZ, RZ ;  /* 0x000000ffff277224 */ /* 0x000fe400078e00ff */
[----:B------:R-:W-:-:S04]  /*1580*/  FADD R15, R24, R15 ;  /* 0x0000000f180f7221 */ /* 0x000fc80000000000 */
[----:B------:R-:W-:Y:S01]  /*1590*/  FADD R42, R15, R0 ;  /* 0x000000000f2a7221 */ /* 0x000fe20000000000 */
[----:B------:R-:W-:Y:S01]  /*15a0*/  IMAD.HI R0, R40, 0x4ec4ec4f, RZ ;  /* 0x4ec4ec4f28007827 */ /* 0x000fe200078e02ff */
[----:B--2---:R-:W-:Y:S02]  /*15b0*/  SEL R37, R16, RZ, P1 ;  /* 0x000000ff10257207 */ /* 0x004fe40000800000 */
[----:B------:R-:W-:-:S04]  /*15c0*/  ISETP.GT.AND P1, PT, R3, -0x1, !P6 ;  /* 0xffffffff0300780c */ /* 0x000fc80007724270 */
[----:B------:R-:W-:-:S13]  /*15d0*/  ISETP.LT.AND P1, PT, R12, 0x3f600, P1 ;  /* 0x0003f6000c00780c */ /* 0x000fda0000f21270 */
[----:B------:R-:W2:Y:S01]  /*15e0*/  @P1 LDG.E R39, desc[UR4][R30.64+0x4] ;  /* 0x000004041e271981 */ /* 0x000ea2000c1e1900 */
[----:B------:R-:W-:-:S04]  /*15f0*/  ISETP.GE.U32.AND P6, PT, R34, 0xd, PT ;  /* 0x0000000d2200780c */ /* 0x000fc80003fc6070 */
[----:B------:R-:W-:-:S04]  /*1600*/  ISETP.GT.AND P2, PT, R35, -0x1, !P6 ;  /* 0xffffffff2300780c */ /* 0x000fc80007744270 */
[----:B------:R-:W-:Y:S01]  /*1610*/  ISETP.LT.AND P2, PT, R12, 0x3f600, P2 ;  /* 0x0003f6000c00780c */ /* 0x000fe20001741270 */
[----:B------:R-:W-:-:S12]  /*1620*/  IMAD.MOV.U32 R16, RZ, RZ, RZ ;  /* 0x000000ffff107224 */ /* 0x000fd800078e00ff */
[----:B------:R-:W3:Y:S01]  /*1630*/  @P2 LDG.E R16, desc[UR4][R30.64+0x8] ;  /* 0x000008041e102981 */ /* 0x000ee2000c1e1900 */
[----:B------:R-:W-:-:S04]  /*1640*/  SHF.R.U32.HI R15, RZ, 0x1f, R0 ;  /* 0x0000001fff0f7819 */ /* 0x000fc80000011600 */
[----:B------:R-:W-:Y:S01]  /*1650*/  LEA.HI.SX32 R15, R0, R15, 0x1e ;  /* 0x0000000f000f7211 */ /* 0x000fe200078ff2ff */
[----:B------:R-:W-:-:S04]  /*1660*/  FADD R24, R44, R45 ;  /* 0x0000002d2c187221 */ /* 0x000fc80000000000 */
[----:B------:R-:W-:-:S04]  /*1670*/  IMAD.HI R0, R15, 0x4ec4ec4f, RZ ;  /* 0x4ec4ec4f0f007827 */ /* 0x000fc800078e02ff */
[----:B------:R-:W-:Y:S01]  /*1680*/  FADD R44, R42, R37 ;  /* 0x000000252a2c7221 */ /* 0x000fe20000000000 */
[----:B------:R-:W-:-:S04]  /*1690*/  SHF.R.U32.HI R37, RZ, 0x1f, R0 ;  /* 0x0000001fff257819 */ /* 0x000fc80000011600 */
[----:B------:R-:W-:Y:S01]  /*16a0*/  LEA.HI.SX32 R42, R0, R37, 0x1e ;  /* 0x00000025002a7211 */ /* 0x000fe200078ff2ff */
[----:B------:R-:W-:-:S04]  /*16b0*/  IMAD R0, R15, -0xd, R40 ;  /* 0xfffffff30f007824 */ /* 0x000fc800078e0228 */
[----:B------:R-:W-:Y:S02]  /*16c0*/  IMAD R15, R42, -0xd, R15 ;  /* 0xfffffff32a0f7824 */ /* 0x000fe400078e020f */
[----:B------:R-:W-:Y:S02]  /*16d0*/  VIADD R37, R0, 0x2 ;  /* 0x0000000200257836 */ /* 0x000fe40000000000 */
[----:B------:R-:W-:Y:S01]  /*16e0*/  FADD R19, R38, R19 ;  /* 0x0000001326137221 */ /* 0x000fe20000000000 */
[----:B------:R-:W-:Y:S01]  /*16f0*/  FADD R25, R25, R14 ;  /* 0x0000000e19197221 */ /* 0x000fe20000000000 */
[----:B------:R-:W-:Y:S01]  /*1700*/  VIADD R14, R0, 0xffffffff ;  /* 0xffffffff000e7836 */ /* 0x000fe20000000000 */
[----:B------:R-:W-:Y:S02]  /*1710*/  ISETP.GE.U32.AND P6, PT, R11, 0xd, PT ;  /* 0x0000000d0b00780c */ /* 0x000fe40003fc6070 */
[----:B------:R-:W-:Y:S01]  /*1720*/  ISETP.GE.U32.AND P4, PT, R23, 0xd, PT ;  /* 0x0000000d1700780c */ /* 0x000fe20003f86070 */
[----:B------:R-:W-:Y:S01]  /*1730*/  FADD R7, R44, R7 ;  /* 0x000000072c077221 */ /* 0x000fe20000000000 */
[----:B------:R-:W-:-:S02]  /*1740*/  IMAD.MOV.U32 R44, RZ, RZ, RZ ;  /* 0x000000ffff2c7224 */ /* 0x000fc400078e00ff */
[----:B------:R-:W-:-:S04]  /*1750*/  ISETP.GT.AND P3, PT, R33, -0x1, !P4 ;  /* 0xffffffff2100780c */ /* 0x000fc80006764270 */
[----:B------:R-:W-:Y:S01]  /*1760*/  ISETP.LT.AND P3, PT, R12, 0x3f600, P3 ;  /* 0x0003f6000c00780c */ /* 0x000fe20001f61270 */
[----:B------:R-:W-:Y:S01]  /*1770*/  FADD R21, R21, R48 ;  /* 0x0000003015157221 */ /* 0x000fe20000000000 */
[----:B------:R-:W-:-:S03]  /*1780*/  ISETP.GT.AND P4, PT, R15, 0x1, PT ;  /* 0x000000010f00780c */ /* 0x000fc60003f84270 */
[----:B------:R-:W-:Y:S01]  /*1790*/  FADD R21, R21, R2 ;  /* 0x0000000215157221 */ /* 0x000fe20000000000 */
[----:B------:R-:W-:-:S05]  /*17a0*/  VIADD R2, R15, 0xffffffff ;  /* 0xffffffff0f027836 */ /* 0x000fca0000000000 */
[----:B------:R-:W-:Y:S01]  /*17b0*/  SEL R2, R2, RZ, P4 ;  /* 0x000000ff02027207 */ /* 0x000fe20002000000 */
[----:B------:R-:W-:Y:S01]  /*17c0*/  FADD R13, R24, R13 ;  /* 0x0000000d180d7221 */ /* 0x000fe20000000000 */
[----:B------:R-:W-:Y:S01]  /*17d0*/  IMAD.MOV.U32 R24, RZ, RZ, RZ ;  /* 0x000000ffff187224 */ /* 0x000fe200078e00ff */
[----:B--2---:R-:W-:Y:S02]  /*17e0*/  SEL R42, R39, RZ, P1 ;  /* 0x000000ff272a7207 */ /* 0x004fe40000800000 */
[----:B------:R-:W-:-:S04]  /*17f0*/  ISETP.GE.AND P1, PT, R0, 0xb, PT ;  /* 0x0000000b0000780c */ /* 0x000fc80003f26270 */
[----:B------:R-:W-:Y:S02]  /*1800*/  SEL R37, R37, RZ, !P1 ;  /* 0x000000ff25257207 */ /* 0x000fe40004800000 */
[----:B------:R-:W-:-:S03]  /*1810*/  ISETP.GT.AND P1, PT, R0, 0xa, PT ;  /* 0x0000000a0000780c */ /* 0x000fc60003f24270 */
[----:B------:R-:W-:-:S10]  /*1820*/  VIADD R38, R37, 0xd ;  /* 0x0000000d25267836 */ /* 0x000fd40000000000 */
[----:B------:R-:W-:Y:S01]  /*1830*/  @!P1 IMAD.MOV R38, RZ, RZ, R37 ;  /* 0x000000ffff269224 */ /* 0x000fe200078e0225 */
[C---:B------:R-:W-:Y:S01]  /*1840*/  ISETP.GE.AND P1, PT, R15.reuse, 0xb, PT ;  /* 0x0000000b0f00780c */ /* 0x040fe20003f26270 */
[----:B------:R-:W-:-:S05]  /*1850*/  VIADD R37, R15, 0x2 ;  /* 0x000000020f257836 */ /* 0x000fca0000000000 */
[----:B------:R-:W-:Y:S02]  /*1860*/  SEL R37, R37, RZ, !P1 ;  /* 0x000000ff25257207 */ /* 0x000fe40004800000 */
[----:B------:R-:W-:-:S03]  /*1870*/  ISETP.GT.AND P1, PT, R15, 0xa, PT ;  /* 0x0000000a0f00780c */ /* 0x000fc60003f24270 */
[----:B------:R-:W-:-:S10]  /*1880*/  VIADD R39, R37, 0xd ;  /* 0x0000000d25277836 */ /* 0x000fd40000000000 */
[----:B------:R-:W-:Y:S01]  /*1890*/  @!P1 IMAD.MOV R39, RZ, RZ, R37 ;  /* 0x000000ffff279224 */ /* 0x000fe200078e0225 */
[----:B------:R-:W-:-:S04]  /*18a0*/  ISETP.GT.AND P1, PT, R0, 0x1, PT ;  /* 0x000000010000780c */ /* 0x000fc80003f24270 */
[----:B------:R-:W-:Y:S02]  /*18b0*/  SEL R37, R14, RZ, P1 ;  /* 0x000000ff0e257207 */ /* 0x000fe40000800000 */
[----:B------:R-:W-:-:S04]  /*18c0*/  ISETP.GT.AND P1, PT, R27, -0x1, !P6 ;  /* 0xffffffff1b00780c */ /* 0x000fc80007724270 */
[----:B------:R-:W-:Y:S01]  /*18d0*/  ISETP.LT.AND P1, PT, R12, 0x3f600, P1 ;  /* 0x0003f6000c00780c */ /* 0x000fe20000f21270 */
[----:B------:R-:W-:Y:S02]  /*18e0*/  IMAD.IADD R14, R38, 0x1, -R37 ;  /* 0x00000001260e7824 */ /* 0x000fe400078e0a25 */
[----:B------:R-:W-:Y:S02]  /*18f0*/  IMAD.IADD R37, R37, 0x1, -R38 ;  /* 0x0000000125257824 */ /* 0x000fe400078e0a26 */
[----:B------:R-:W-:-:S06]  /*1900*/  IMAD.MOV.U32 R38, RZ, RZ, RZ ;  /* 0x000000ffff267224 */ /* 0x000fcc00078e00ff */
[----:B------:R-:W2:Y:S04]  /*1910*/  @P3 LDG.E R38, desc[UR4][R30.64+0xc] ;  /* 0x00000c041e263981 */ /* 0x000ea8000c1e1900 */
[----:B------:R-:W4:Y:S01]  /*1920*/  @P1 LDG.E R44, desc[UR4][R30.64+0x10] ;  /* 0x000010041e2c1981 */ /* 0x000f22000c1e1900 */
[----:B---3--:R-:W-:Y:S02]  /*1930*/  SEL R46, R16, RZ, P2 ;  /* 0x000000ff102e7207 */ /* 0x008fe40001000000 */
[----:B------:R-:W-:-:S04]  /*1940*/  ISETP.GT.AND P2, PT, R15, RZ, PT ;  /* 0x000000ff0f00720c */ /* 0x000fc80003f44270 */
[----:B------:R-:W-:-:S04]  /*1950*/  ISETP.GT.AND P4, PT, R0, RZ, P2 ;  /* 0x000000ff0000720c */ /* 0x000fc80001784270 */
[----:B------:R-:W-:Y:S01]  /*1960*/  ISETP.LT.AND P4, PT, R40, 0x3f600, P4 ;  /* 0x0003f6002800780c */ /* 0x000fe20002781270 */
[----:B------:R-:W-:Y:S01]  /*1970*/  IMAD.MOV.U32 R16, RZ, RZ, RZ ;  /* 0x000000ffff107224 */ /* 0x000fe200078e00ff */
[----:B------:R-:W-:-:S11]  /*1980*/  ISETP.GT.AND P2, PT, R0, -0x1, P2 ;  /* 0xffffffff0000780c */ /* 0x000fd60001744270 */
[----:B------:R-:W3:Y:S01]  /*1990*/  @P4 LDG.E R16, desc[UR4][R30.64+0x7c8] ;  /* 0x0007c8041e104981 */ /* 0x000ee2000c1e1900 */
[----:B------:R-:W-:-:S13]  /*19a0*/  ISETP.LT.AND P2, PT, R40, 0x3f600, P2 ;  /* 0x0003f6002800780c */ /* 0x000fda0001741270 */
[----:B------:R-:W5:Y:S01]  /*19b0*/  @P2 LDG.E R24, desc[UR4][R30.64+0x7cc] ;  /* 0x0007cc041e182981 */ /* 0x000f62000c1e1900 */
[----:B------:R-:W-:-:S04]  /*19c0*/  IMAD R14, R14, R39, RZ ;  /* 0x000000270e0e7224 */ /* 0x000fc800078e02ff */
[----:B------:R-:W-:Y:S02]  /*19d0*/  IMAD R14, R2, R37, R14 ;  /* 0x00000025020e7224 */ /* 0x000fe400078e020e */
[----:B------:R-:W-:-:S05]  /*19e0*/  VIADD R2, R0, 0x1 ;  /* 0x0000000100027836 */ /* 0x000fca0000000000 */
[----:B------:R-:W-:Y:S01]  /*19f0*/  ISETP.GE.U32.AND P5, PT, R2, 0xd, PT ;  /* 0x0000000d0200780c */ /* 0x000fe20003fa6070 */
[----:B------:R-:W-:Y:S01]  /*1a00*/  FADD R42, R19, R42 ;  /* 0x0000002a132a7221 */ /* 0x000fe20000000000 */
[----:B------:R-:W-:Y:S02]  /*1a10*/  IMAD.MOV.U32 R19, RZ, RZ, RZ ;  /* 0x000000ffff137224 */ /* 0x000fe400078e00ff */
[----:B------:R-:W-:Y:S01]  /*1a20*/  FADD R46, R25, R46 ;  /* 0x0000002e192e7221 */ /* 0x000fe20000000000 */
[----:B------:R-:W-:Y:S01]  /*1a30*/  IMAD.MOV.U32 R25, RZ, RZ, RZ ;  /* 0x000000ffff197224 */ /* 0x000fe200078e00ff */
[----:B----4-:R-:W-:Y:S02]  /*1a40*/  SEL R48, R44, RZ, P1 ;  /* 0x000000ff2c307207 */ /* 0x010fe40000800000 */
[----:B------:R-:W-:-:S04]  /*1a50*/  ISETP.GT.AND P1, PT, R15, RZ, !P5 ;  /* 0x000000ff0f00720c */ /* 0x000fc80006f24270 */
[----:B------:R-:W-:Y:S02]  /*1a60*/  ISETP.LT.AND P1, PT, R40, 0x3f600, P1 ;  /* 0x0003f6002800780c */ /* 0x000fe40000f21270 */
[----:B--2---:R-:W-:Y:S02]  /*1a70*/  SEL R38, R38, RZ, P3 ;  /* 0x000000ff26267207 */ /* 0x004fe40001800000 */
[----:B------:R-:W-:-:S04]  /*1a80*/  ISETP.GT.AND P3, PT, R15, -0x1, PT ;  /* 0xffffffff0f00780c */ /* 0x000fc80003f64270 */
[----:B------:R-:W-:-:S04]  /*1a90*/  ISETP.GT.AND P3, PT, R0, RZ, P3 ;  /* 0x000000ff0000720c */ /* 0x000fc80001f64270 */
[----:B------:R-:W-:Y:S01]  /*1aa0*/  ISETP.LT.AND P3, PT, R40, 0x3f600, P3 ;  /* 0x0003f6002800780c */ /* 0x000fe20001f61270 */
[----:B------:R-:W2:-:S12]  /*1ab0*/  @P1 LDG.E R19, desc[UR4][R30.64+0x7d0] ;  /* 0x0007d0041e131981 */ /* 0x000e98000c1e1900 */
[----:B------:R-:W4:Y:S01]  /*1ac0*/  @P3 LDG.E R25, desc[UR4][R30.64+0x7fc] ;  /* 0x0007fc041e193981 */ /* 0x000f22000c1e1900 */
[----:B---3--:R-:W-:Y:S02]  /*1ad0*/  SEL R37, R16, RZ, P4 ;  /* 0x000000ff10257207 */ /* 0x008fe40002000000 */
[----:B------:R-:W-:-:S04]  /*1ae0*/  LOP3.LUT R16, R15, R0, RZ, 0xfc, !PT ;  /* 0x000000000f107212 */ /* 0x000fc800078efcff */
[----:B------:R-:W-:Y:S01]  /*1af0*/  ISETP.GT.AND P4, PT, R16, -0x1, !P0 ;  /* 0xffffffff1000780c */ /* 0x000fe20004784270 */
[----:B------:R-:W-:Y:S01]  /*1b00*/  IMAD.MOV.U32 R16, RZ, RZ, RZ ;  /* 0x000000ffff107224 */ /* 0x000fe200078e00ff */
[----:B-----5:R-:W-:Y:S02]  /*1b10*/  SEL R24, R24, RZ, P2 ;  /* 0x000000ff18187207 */ /* 0x020fe40001000000 */
[----:B------:R-:W-:-:S09]  /*1b20*/  ISETP.GT.AND P2, PT, R15, -0x1, !P5 ;  /* 0xffffffff0f00780c */ /* 0x000fd20006f44270 */
[----:B------:R-:W3:Y:S01]  /*1b30*/  @P4 LDG.E R16, desc[UR4][R30.64+0x800] ;  /* 0x000800041e104981 */ /* 0x000ee2000c1e1900 */
[----:B------:R-:W-:Y:S01]  /*1b40*/  ISETP.LT.AND P2, PT, R40, 0x3f600, P2 ;  /* 0x0003f6002800780c */ /* 0x000fe20001741270 */
[----:B------:R-:W-:Y:S01]  /*1b50*/  FADD R45, R13, R48 ;  /* 0x000000300d2d7221 */ /* 0x000fe20000000000 */
[----:B------:R-:W-:-:S11]  /*1b60*/  IMAD.MOV.U32 R13, RZ, RZ, RZ ;  /* 0x000000ffff0d7224 */ /* 0x000fd600078e00ff */
[----:B------:R-:W5:Y:S01]  /*1b70*/  @P2 LDG.E R13, desc[UR4][R30.64+0x804] ;  /* 0x000804041e0d2981 */ /* 0x000f62000c1e1900 */
[----:B------:R-:W-:Y:S02]  /*1b80*/  VIADD R15, R15, 0x1 ;  /* 0x000000010f0f7836 */ /* 0x000fe40000000000 */
[----:B------:R-:W-:Y:S02]  /*1b90*/  VIADD R39, R12, 0x201 ;  /* 0x000002010c277836 */ /* 0x000fe40000000000 */
[----:B------:R-:W-:Y:S01]  /*1ba0*/  FADD R24, R37, R24 ;  /* 0x0000001825187221 */ /* 0x000fe20000000000 */
[----:B------:R-:W-:Y:S01]  /*1bb0*/  FADD R44, R21, R38 ;  /* 0x00000026152c7221 */ /* 0x000fe20000000000 */
[----:B--2---:R-:W-:Y:S02]  /*1bc0*/  SEL R19, R19, RZ, P1 ;  /* 0x000000ff13137207 */ /* 0x004fe40000800000 */
[----:B------:R-:W-:Y:S01]  /*1bd0*/  ISETP.GE.U32.AND P1, PT, R15, 0xd, PT ;  /* 0x0000000d0f00780c */ /* 0x000fe20003f26070 */
[----:B------:R-:W-:-:S04]  /*1be0*/  IMAD.HI R15, R39, 0x4ec4ec4f, RZ ;  /* 0x4ec4ec4f270f7827 */ /* 0x000fc800078e02ff */
[----:B------:R-:W-:Y:S01]  /*1bf0*/  FADD R19, R24, R19 ;  /* 0x0000001318137221 */ /* 0x000fe20000000000 */
[----:B------:R-:W-:-:S04]  /*1c00*/  SHF.R.U32.HI R24, RZ, 0x1f, R15 ;  /* 0x0000001fff187819 */ /* 0x000fc8000001160f */
[----:B------:R-:W-:Y:S02]  /*1c10*/  LEA.HI.SX32 R24, R15, R24, 0x1e ;  /* 0x000000180f187211 */ /* 0x000fe400078ff2ff */
[----:B----4-:R-:W-:-:S03]  /*1c20*/  SEL R38, R25, RZ, P3 ;  /* 0x000000ff19267207 */ /* 0x010fc60001800000 */
[C---:B------:R-:W-:Y:S02]  /*1c30*/  IMAD R39, R24.reuse, -0xd, R39 ;  /* 0xfffffff318277824 */ /* 0x040fe400078e0227 */
[----:B------:R-:W-:Y:S01]  /*1c40*/  FADD R21, R19, R38 ;  /* 0x0000002613157221 */ /* 0x000fe20000000000 */
[----:B------:R-:W-:Y:S02]  /*1c50*/  IMAD.HI R15, R24, 0x4ec4ec4f, RZ ;  /* 0x4ec4ec4f180f7827 */ /* 0x000fe400078e02ff */
[C---:B------:R-:W-:Y:S02]  /*1c60*/  ISETP.GE.AND P3, PT, R39.reuse, 0xb, PT ;  /* 0x0000000b2700780c */ /* 0x040fe40003f66270 */
[----:B------:R-:W-:Y:S01]  /*1c70*/  VIADD R19, R39, 0x2 ;  /* 0x0000000227137836 */ /* 0x000fe20000000000 */
[----:B------:R-:W-:-:S04]  /*1c80*/  SHF.R.U32.HI R38, RZ, 0x1f, R15 ;  /* 0x0000001fff267819 */ /* 0x000fc8000001160f */
[----:B------:R-:W-:Y:S02]  /*1c90*/  SEL R19, R19, RZ, !P3 ;  /* 0x000000ff13137207 */ /* 0x000fe40005800000 */
[----:B------:R-:W-:Y:S02]  /*1ca0*/  ISETP.GT.AND P3, PT, R39, 0xa, PT ;  /* 0x0000000a2700780c */ /* 0x000fe40003f64270 */
[----:B------:R-:W-:-:S05]  /*1cb0*/  LEA.HI.SX32 R15, R15, R38, 0x1e ;  /* 0x000000260f0f7211 */ /* 0x000fca00078ff2ff */
[----:B------:R-:W-:Y:S02]  /*1cc0*/  IMAD R48, R15, -0xd, R24 ;  /* 0xfffffff30f307824 */ /* 0x000fe400078e0218 */
[----:B------:R-:W-:Y:S01]  /*1cd0*/  VIADD R24, R19, 0xd ;  /* 0x0000000d13187836 */ /* 0x000fe20000000000 */
[----:B---3--:R-:W-:-:S03]  /*1ce0*/  SEL R16, R16, RZ, P4 ;  /* 0x000000ff10107207 */ /* 0x008fc60002000000 */
[----:B------:R-:W-:Y:S01]  /*1cf0*/  @!P3 IMAD.MOV R24, RZ, RZ, R19 ;  /* 0x000000ffff18b224 */ /* 0x000fe200078e0213 */
[C---:B------:R-:W-:Y:S01]  /*1d00*/  ISETP.GT.AND P3, PT, R48.reuse, 0xa, PT ;  /* 0x0000000a3000780c */ /* 0x040fe20003f64270 */
[C---:B------:R-:W-:Y:S01]  /*1d10*/  VIADD R15, R48.reuse, 0x2 ;  /* 0x00000002300f7836 */ /* 0x040fe20000000000 */
[----:B------:R-:W-:-:S04]  /*1d20*/  ISETP.GE.AND P4, PT, R48, 0xb, PT ;  /* 0x0000000b3000780c */ /* 0x000fc80003f86270 */
[----:B------:R-:W-:-:S05]  /*1d30*/  SEL R15, R15, RZ, !P4 ;  /* 0x000000ff0f0f7207 */ /* 0x000fca0006000000 */
[----:B------:R-:W-:Y:S02]  /*1d40*/  VIADD R38, R15, 0xd ;  /* 0x0000000d0f267836 */ /* 0x000fe40000000000 */
[----:B------:R-:W-:Y:S01]  /*1d50*/  @!P3 IMAD.MOV R38, RZ, RZ, R15 ;  /* 0x000000ffff26b224 */ /* 0x000fe200078e020f */
[C---:B------:R-:W-:Y:S01]  /*1d60*/  ISETP.GT.AND P3, PT, R39.reuse, 0x1, PT ;  /* 0x000000012700780c */ /* 0x040fe20003f64270 */
[----:B------:R-:W-:Y:S02]  /*1d70*/  VIADD R15, R39, 0xffffffff ;  /* 0xffffffff270f7836 */ /* 0x000fe40000000000 */
[----:B------:R-:W-:-:S03]  /*1d80*/  FADD R21, R21, R16 ;  /* 0x0000001015157221 */ /* 0x000fc60000000000 */
[----:B------:R-:W-:Y:S02]  /*1d90*/  SEL R15, R15, RZ, P3 ;  /* 0x000000ff0f0f7207 */ /* 0x000fe40001800000 */
[----:B-----5:R-:W-:Y:S02]  /*1da0*/  SEL R16, R13, RZ, P2 ;  /* 0x000000ff0d107207 */ /* 0x020fe40001000000 */
[----:B------:R-:W-:Y:S01]  /*1db0*/  ISETP.GT.AND P3, PT, R48, RZ, PT ;  /* 0x000000ff3000720c */ /* 0x000fe20003f64270 */
[----:B------:R-:W-:Y:S01]  /*1dc0*/  IMAD.IADD R13, R24, 0x1, -R15 ;  /* 0x00000001180d7824 */ /* 0x000fe200078e0a0f */
[C---:B------:R-:W-:Y:S02]  /*1dd0*/  ISETP.GT.AND P2, PT, R48.reuse, 0x1, PT ;  /* 0x000000013000780c */ /* 0x040fe40003f44270 */
[----:B------:R-:W-:Y:S01]  /*1de0*/  ISETP.GT.AND P4, PT, R39, RZ, P3 ;  /* 0x000000ff2700720c */ /* 0x000fe20001f84270 */
[----:B------:R-:W-:Y:S02]  /*1df0*/  IMAD R38, R13, R38, RZ ;  /* 0x000000260d267224 */ /* 0x000fe400078e02ff */
[----:B------:R-:W-:Y:S01]  /*1e00*/  VIADD R13, R48, 0xffffffff ;  /* 0xffffffff300d7836 */ /* 0x000fe20000000000 */
[----:B------:R-:W-:Y:S01]  /*1e10*/  ISETP.GT.AND P3, PT, R39, -0x1, P3 ;  /* 0xffffffff2700780c */ /* 0x000fe20001f64270 */
[----:B------:R-:W-:Y:S01]  /*1e20*/  FADD R21, R21, R16 ;  /* 0x0000001015157221 */ /* 0x000fe20000000000 */
[----:B------:R-:W-:Y:S01]  /*1e30*/  ISETP.LT.AND P4, PT, R40, 0x3f600, P4 ;  /* 0x0003f6002800780c */ /* 0x000fe20002781270 */
[----:B------:R-:W-:Y:S01]  /*1e40*/  IMAD.IADD R16, R15, 0x1, -R24 ;  /* 0x000000010f107824 */ /* 0x000fe200078e0a18 */
[----:B------:R-:W-:-:S02]  /*1e50*/  SEL R13, R13, RZ, P2 ;  /* 0x000000ff0d0d7207 */ /* 0x000fc40001000000 */
[----:B------:R-:W-:-:S03]  /*1e60*/  ISETP.LT.AND P3, PT, R40, 0x3f600, P3 ;  /* 0x0003f6002800780c */ /* 0x000fc60001f61270 */
[----:B------:R-:W-:Y:S02]  /*1e70*/  IMAD R16, R13, R16, R38 ;  /* 0x000000100d107224 */ /* 0x000fe400078e0226 */
[----:B------:R-:W-:Y:S02]  /*1e80*/  IMAD.MOV.U32 R13, RZ, RZ, RZ ;  /* 0x000000ffff0d7224 */ /* 0x000fe400078e00ff */
[----:B------:R-:W-:-:S04]  /*1e90*/  IMAD.MOV.U32 R15, RZ, RZ, RZ ;  /* 0x000000ffff0f7224 */ /* 0x000fc800078e00ff */
[----:B------:R-:W2:Y:S04]  /*1ea0*/  @P4 LDG.E R13, desc[UR4][R30.64+0x7cc] ;  /* 0x0007cc041e0d4981 */ /* 0x000ea8000c1e1900 */
[----:B------:R-:W3:Y:S01]  /*1eb0*/  @P3 LDG.E R15, desc[UR4][R30.64+0x7d0] ;  /* 0x0007d0041e0f3981 */ /* 0x000ee2000c1e1900 */
[----:B------:R-:W-:-:S05]  /*1ec0*/  VIADD R47, R39, 0x1 ;  /* 0x00000001272f7836 */ /* 0x000fca0000000000 */
[----:B------:R-:W-:Y:S02]  /*1ed0*/  ISETP.GE.U32.AND P2, PT, R47, 0xd, PT ;  /* 0x0000000d2f00780c */ /* 0x000fe40003f46070 */
[----:B--2---:R-:W-:Y:S02]  /*1ee0*/  SEL R13, R13, RZ, P4 ;  /* 0x000000ff0d0d7207 */ /* 0x004fe40002000000 */
[C---:B------:R-:W-:Y:S02]  /*1ef0*/  ISETP.GT.AND P4, PT, R48.reuse, RZ, !P2 ;  /* 0x000000ff3000720c */ /* 0x040fe40005784270 */
[----:B---3--:R-:W-:Y:S02]  /*1f00*/  SEL R24, R15, RZ, P3 ;  /* 0x000000ff0f187207 */ /* 0x008fe40001800000 */
[----:B------:R-:W-:Y:S02]  /*1f10*/  ISETP.GT.AND P3, PT, R48, -0x1, PT ;  /* 0xffffffff3000780c */ /* 0x000fe40003f64270 */
[----:B------:R-:W-:-:S02]  /*1f20*/  ISETP.LT.AND P4, PT, R40, 0x3f600, P4 ;  /* 0x0003f6002800780c */ /* 0x000fc40002781270 */
[----:B------:R-:W-:Y:S01]  /*1f30*/  ISETP.GT.AND P3, PT, R39, RZ, P3 ;  /* 0x000000ff2700720c */ /* 0x000fe20001f64270 */
[----:B------:R-:W-:Y:S01]  /*1f40*/  FADD R24, R13, R24 ;  /* 0x000000180d187221 */ /* 0x000fe20000000000 */
[----:B------:R-:W-:Y:S02]  /*1f50*/  IMAD.MOV.U32 R13, RZ, RZ, RZ ;  /* 0x000000ffff0d7224 */ /* 0x000fe400078e00ff */
[----:B------:R-:W-:Y:S01]  /*1f60*/  ISETP.LT.AND P3, PT, R40, 0x3f600, P3 ;  /* 0x0003f6002800780c */ /* 0x000fe20001f61270 */
[----:B------:R-:W-:-:S06]  /*1f70*/  IMAD.MOV.U32 R15, RZ, RZ, RZ ;  /* 0x000000ffff0f7224 */ /* 0x000fcc00078e00ff */
[----:B------:R-:W2:Y:S06]  /*1f80*/  @P4 LDG.E R13, desc[UR4][R30.64+0x7d4] ;  /* 0x0007d4041e0d4981 */ /* 0x000eac000c1e1900 */
[----:B------:R-:W3:Y:S01]  /*1f90*/  @P3 LDG.E R15, desc[UR4][R30.64+0x800] ;  /* 0x000800041e0f3981 */ /* 0x000ee2000c1e1900 */
[----:B--2---:R-:W-:-:S05]  /*1fa0*/  SEL R13, R13, RZ, P4 ;  /* 0x000000ff0d0d7207 */ /* 0x004fca0002000000 */
[----:B------:R-:W-:Y:S01]  /*1fb0*/  FADD R13, R24, R13 ;  /* 0x0000000d180d7221 */ /* 0x000fe20000000000 */
[----:B---3--:R-:W-:-:S05]  /*1fc0*/  SEL R24, R15, RZ, P3 ;  /* 0x000000ff0f187207 */ /* 0x008fca0001800000 */
[----:B------:R-:W-:Y:S01]  /*1fd0*/  FADD R24, R13, R24 ;  /* 0x000000180d187221 */ /* 0x000fe20000000000 */
[----:B------:R-:W-:-:S04]  /*1fe0*/  LOP3.LUT R13, R48, R39, RZ, 0xfc, !PT ;  /* 0x00000027300d7212 */ /* 0x000fc800078efcff */
[----:B------:R-:W-:Y:S01]  /*1ff0*/  ISETP.GT.AND P3, PT, R13, -0x1, !P0 ;  /* 0xffffffff0d00780c */ /* 0x000fe20004764270 */
[----:B------:R-:W-:-:S12]  /*2000*/  IMAD.MOV.U32 R13, RZ, RZ, RZ ;  /* 0x000000ffff0d7224 */ /* 0x000fd800078e00ff */
[----:B------:R-:W2:Y:S01]  /*2010*/  @P3 LDG.E R13, desc[UR4][R30.64+0x804] ;  /* 0x000804041e0d3981 */ /* 0x000ea2000c1e1900 */
[----:B------:R-:W-:-:S04]  /*2020*/  ISETP.GT.AND P2, PT, R48, -0x1, !P2 ;  /* 0xffffffff3000780c */ /* 0x000fc80005744270 */
[----:B------:R-:W-:Y:S02]  /*2030*/  ISETP.LT.AND P2, PT, R40, 0x3f600, P2 ;  /* 0x0003f6002800780c */ /* 0x000fe40001741270 */
[----:B--2---:R-:W-:-:S05]  /*2040*/  SEL R13, R13, RZ, P3 ;  /* 0x000000ff0d0d7207 */ /* 0x004fca0001800000 */
[----:B------:R-:W-:Y:S01]  /*2050*/  FADD R19, R24, R13 ;  /* 0x0000000d18137221 */ /* 0x000fe20000000000 */
[----:B------:R-:W-:-:S06]  /*2060*/  IMAD.MOV.U32 R13, RZ, RZ, RZ ;  /* 0x000000ffff0d7224 */ /* 0x000fcc00078e00ff */
[----:B------:R-:W2:Y:S01]  /*2070*/  @P2 LDG.E R13, desc[UR4][R30.64+0x808] ;  /* 0x000808041e0d2981 */ /* 0x000ea2000c1e1900 */
[----:B------:R-:W-:Y:S01]  /*2080*/  VIADD R37, R12, 0x202 ;  /* 0x000002020c257836 */ /* 0x000fe20000000000 */
[----:B------:R-:W-:Y:S02]  /*2090*/  CS2R R52, SRZ ;  /* 0x0000000000347805 */ /* 0x000fe4000001ff00 */
[----:B--2---:R-:W-:Y:S01]  /*20a0*/  SEL R24, R13, RZ, P2 ;  /* 0x000000ff0d187207 */ /* 0x004fe20001000000 */
[----:B------:R-:W-:-:S04]  /*20b0*/  IMAD.HI R13, R37, 0x4ec4ec4f, RZ ;  /* 0x4ec4ec4f250d7827 */ /* 0x000fc800078e02ff */
[----:B------:R-:W-:Y:S01]  /*20c0*/  FADD R19, R19, R24 ;  /* 0x0000001813137221 */ /* 0x000fe20000000000 */
[----:B------:R-:W-:-:S04]  /*20d0*/  SHF.R.U32.HI R24, RZ, 0x1f, R13 ;  /* 0x0000001fff187819 */ /* 0x000fc8000001160d */
[----:B------:R-:W-:-:S05]  /*20e0*/  LEA.HI.SX32 R24, R13, R24, 0x1e ;  /* 0x000000180d187211 */ /* 0x000fca00078ff2ff */
[----:B------:R-:W-:-:S05]  /*20f0*/  IMAD.HI R13, R24, 0x4ec4ec4f, RZ ;  /* 0x4ec4ec4f180d7827 */ /* 0x000fca00078e02ff */
[----:B------:R-:W-:Y:S01]  /*2100*/  SHF.R.U32.HI R38, RZ, 0x1f, R13 ;  /* 0x0000001fff267819 */ /* 0x000fe2000001160d */
[----:B------:R-:W-:-:S03]  /*2110*/  IMAD R37, R24, -0xd, R37 ;  /* 0xfffffff318257824 */ /* 0x000fc600078e0225 */
[----:B------:R-:W-:Y:S02]  /*2120*/  LEA.HI.SX32 R13, R13, R38, 0x1e ;  /* 0x000000260d0d7211 */ /* 0x000fe400078ff2ff */
[----:B------:R-:W-:-:S03]  /*2130*/  ISETP.GT.AND P2, PT, R37, 0xa, PT ;  /* 0x0000000a2500780c */ /* 0x000fc60003f44270 */
[----:B------:R-:W-:Y:S01]  /*2140*/  IMAD R38, R13, -0xd, R24 ;  /* 0xfffffff30d267824 */ /* 0x000fe200078e0218 */
[C---:B------:R-:W-:Y:S01]  /*2150*/  ISETP.GE.AND P3, PT, R37.reuse, 0xb, PT ;  /* 0x0000000b2500780c */ /* 0x040fe20003f66270 */
[----:B------:R-:W-:-:S05]  /*2160*/  VIADD R13, R37, 0x2 ;  /* 0x00000002250d7836 */ /* 0x000fca0000000000 */
[----:B------:R-:W-:-:S05]  /*2170*/  SEL R13, R13, RZ, !P3 ;  /* 0x000000ff0d0d7207 */ /* 0x000fca0005800000 */
[----:B------:R-:W-:Y:S02]  /*2180*/  VIADD R15, R13, 0xd ;  /* 0x0000000d0d0f7836 */ /* 0x000fe40000000000 */
        /* <DEDUP_REMOVED lines=8> */
[----:B------:R-:W-:-:S05]  /*2210*/  VIADD R13, R37, 0xffffffff ;  /* 0xffffffff250d7836 */ /* 0x000fca0000000000 */
[----:B------:R-:W-:-:S05]  /*2220*/  SEL R24, R13, RZ, P2 ;  /* 0x000000ff0d187207 */ /* 0x000fca0001000000 */
[----:B------:R-:W-:Y:S02]  /*2230*/  IMAD.IADD R13, R15, 0x1, -R24 ;  /* 0x000000010f0d7824 */ /* 0x000fe400078e0a18 */
[----:B------:R-:W-:Y:S02]  /*2240*/  IMAD.IADD R24, R24, 0x1, -R15 ;  /* 0x0000000118187824 */ /* 0x000fe400078e0a0f */
[----:B------:R-:W-:Y:S01]  /*2250*/  IMAD R15, R13, R50, RZ ;  /* 0x000000320d0f7224 */ /* 0x000fe200078e02ff */
[C---:B------:R-:W-:Y:S01]  /*2260*/  ISETP.GT.AND P2, PT, R38.reuse, 0x1, PT ;  /* 0x000000012600780c */ /* 0x040fe20003f44270 */
[----:B------:R-:W-:-:S05]  /*2270*/  VIADD R13, R38, 0xffffffff ;  /* 0xffffffff260d7836 */ /* 0x000fca0000000000 */
[----:B------:R-:W-:-:S05]  /*2280*/  SEL R13, R13, RZ, P2 ;  /* 0x000000ff0d0d7207 */ /* 0x000fca0001000000 */
[----:B------:R-:W-:Y:S02]  /*2290*/  IMAD R15, R13, R24, R15 ;  /* 0x000000180d0f7224 */ /* 0x000fe400078e020f */
[----:B------:R-:W-:-:S05]  /*22a0*/  VIADD R13, R20, 0x1 ;  /* 0x00000001140d7836 */ /* 0x000fca0000000000 */
[----:B------:R-:W-:-:S04]  /*22b0*/  ISETP.GE.U32.AND P2, PT, R13, 0xd, PT ;  /* 0x0000000d0d00780c */ /* 0x000fc80003f46070 */
[----:B------:R-:W-:Y:S02]  /*22c0*/  ISETP.GT.AND P3, PT, R9, -0x1, !P2 ;  /* 0xffffffff0900780c */ /* 0x000fe40005764270 */
[----:B------:R-:W-:Y:S02]  /*22d0*/  ISETP.LT.U32.AND P5, PT, R41, 0xd, !P2 ;  /* 0x0000000d2900780c */ /* 0x000fe400057a1070 */
[C---:B------:R-:W-:Y:S02]  /*22e0*/  ISETP.GT.AND P4, PT, R9.reuse, RZ, !P2 ;  /* 0x000000ff0900720c */ /* 0x040fe40005784270 */
[C---:B------:R-:W-:Y:S01]  /*22f0*/  ISETP.GT.AND P2, PT, R9.reuse, 0xa, PT ;  /* 0x0000000a0900780c */ /* 0x040fe20003f44270 */
[C---:B------:R-:W-:Y:S01]  /*2300*/  VIADD R13, R9.reuse, 0x2 ;  /* 0x00000002090d7836 */ /* 0x040fe20000000000 */
[----:B------:R-:W-:Y:S02]  /*2310*/  P2R R25, PR, RZ, 0x8 ;  /* 0x00000008ff197803 */ /* 0x000fe40000000000 */
[----:B------:R-:W-:-:S04]  /*2320*/  ISETP.GE.AND P3, PT, R9, 0xb, PT ;  /* 0x0000000b0900780c */ /* 0x000fc80003f66270 */
[----:B------:R-:W-:Y:S01]  /*2330*/  SEL R9, R13, RZ, !P3 ;  /* 0x000000ff0d097207 */ /* 0x000fe20005800000 */
[----:B------:R-:W-:Y:S01]  /*2340*/  VIADD R49, R37, 0x1 ;  /* 0x0000000125317836 */ /* 0x000fe20000000000 */
[----:B------:R-:W-:-:S03]  /*2350*/  ISETP.GT.AND P3, PT, R0, RZ, !P1 ;  /* 0x000000ff0000720c */ /* 0x000fc60004f64270 */
[----:B------:R-:W-:Y:S02]  /*2360*/  VIADD R13, R9, 0xd ;  /* 0x0000000d090d7836 */ /* 0x000fe40000000000 */
[----:B------:R-:W-:Y:S01]  /*2370*/  @!P2 IMAD.MOV R13, RZ, RZ, R9 ;  /* 0x000000ffff0da224 */ /* 0x000fe200078e0209 */
[----:B------:R-:W-:Y:S02]  /*2380*/  ISETP.GT.AND P2, PT, R0, -0x1, !P1 ;  /* 0xffffffff0000780c */ /* 0x000fe40004f44270 */
[----:B------:R-:W-:-:S04]  /*2390*/  ISETP.LT.U32.AND P1, PT, R2, 0xd, !P1 ;  /* 0x0000000d0200780c */ /* 0x000fc80004f21070 */
[----:B------:R-:W-:Y:S02]  /*23a0*/  P2R R51, PR, RZ, 0x2 ;  /* 0x00000002ff337803 */ /* 0x000fe40000000000 */
[----:B------:R-:W-:Y:S02]  /*23b0*/  ISETP.GE.U32.AND P1, PT, R49, 0xd, PT ;  /* 0x0000000d3100780c */ /* 0x000fe40003f26070 */
[----:B------:R-:W-:Y:S02]  /*23c0*/  P2R R50, PR, RZ, 0x4 ;  /* 0x00000004ff327803 */ /* 0x000fe40000000000 */
[C---:B------:R-:W-:Y:S02]  /*23d0*/  ISETP.GT.AND P2, PT, R38.reuse, RZ, !P1 ;  /* 0x000000ff2600720c */ /* 0x040fe40004f44270 */
[C---:B------:R-:W-:Y:S02]  /*23e0*/  ISETP.GT.AND P1, PT, R38.reuse, -0x1, !P1 ;  /* 0xffffffff2600780c */ /* 0x040fe40004f24270 */
[----:B------:R-:W-:-:S02]  /*23f0*/  LOP3.LUT R0, R38, R37, RZ, 0xfc, !PT ;  /* 0x0000002526007212 */ /* 0x000fc400078efcff */
[----:B------:R-:W-:Y:S02]  /*2400*/  ISETP.LT.AND P1, PT, R40, 0x3f600, P1 ;  /* 0x0003f6002800780c */ /* 0x000fe40000f21270 */
[----:B------:R-:W-:Y:S02]  /*2410*/  P2R R57, PR, RZ, 0x10 ;  /* 0x00000010ff397803 */ /* 0x000fe40000000000 */
[----:B------:R-:W-:Y:S01]  /*2420*/  ISETP.GT.AND P4, PT, R0, -0x1, !P0 ;  /* 0xffffffff0000780c */ /* 0x000fe20004784270 */
[----:B------:R-:W-:Y:S01]  /*2430*/  IMAD.MOV.U32 R41, RZ, RZ, RZ ;  /* 0x000000ffff297224 */ /* 0x000fe200078e00ff */
[----:B------:R-:W-:Y:S01]  /*2440*/  ISETP.LT.AND P2, PT, R40, 0x3f600, P2 ;  /* 0x0003f6002800780c */ /* 0x000fe20001741270 */
[----:B------:R-:W-:-:S06]  /*2450*/  IMAD.MOV.U32 R0, RZ, RZ, RZ ;  /* 0x000000ffff007224 */ /* 0x000fcc00078e00ff */
[----:B------:R-:W2:Y:S04]  /*2460*/  @P1 LDG.E R41, desc[UR4][R30.64+0x80c] ;  /* 0x00080c041e291981 */ /* 0x000ea8000c1e1900 */
[----:B------:R-:W3:Y:S04]  /*2470*/  @P4 LDG.E R53, desc[UR4][R30.64+0x808] ;  /* 0x000808041e354981 */ /* 0x000ee8000c1e1900 */
[----:B------:R-:W4:Y:S01]  /*2480*/  @P2 LDG.E R0, desc[UR4][R30.64+0x7d8] ;  /* 0x0007d8041e002981 */ /* 0x000f22000c1e1900 */
[----:B------:R-:W-:Y:S01]  /*2490*/  VIADD R48, R48, 0x1 ;  /* 0x0000000130307836 */ /* 0x000fe20000000000 */
[----:B------:R-:W-:-:S04]  /*24a0*/  P2R R54, PR, RZ, 0x8 ;  /* 0x00000008ff367803 */ /* 0x000fc80000000000 */
[----:B------:R-:W-:Y:S02]  /*24b0*/  ISETP.GE.U32.AND P3, PT, R48, 0xd, PT ;  /* 0x0000000d3000780c */ /* 0x000fe40003f66070 */
[----:B------:R-:W-:Y:S01]  /*24c0*/  P2R R9, PR, RZ, 0x1 ;  /* 0x00000001ff097803 */ /* 0x000fe20000000000 */
[----:B------:R-:W-:Y:S01]  /*24d0*/  VIADD R3, R3, 0x1 ;  /* 0x0000000103037836 */ /* 0x000fe20000000000 */
[----:B------:R-:W-:Y:S02]  /*24e0*/  ISETP.GT.AND P0, PT, R39, -0x1, !P3 ;  /* 0xffffffff2700780c */ /* 0x000fe40005f04270 */
[----:B--2---:R-:W-:Y:S02]  /*24f0*/  SEL R41, R41, RZ, P1 ;  /* 0x000000ff29297207 */ /* 0x004fe40000800000 */
[----:B------:R-:W-:Y:S02]  /*2500*/  ISETP.GT.AND P1, PT, R38, RZ, PT ;  /* 0x000000ff2600720c */ /* 0x000fe40003f24270 */
[----:B---3--:R-:W-:-:S02]  /*2510*/  SEL R53, R53, RZ, P4 ;  /* 0x000000ff35357207 */ /* 0x008fc40002000000 */
[C---:B------:R-:W-:Y:S02]  /*2520*/  ISETP.GT.AND P4, PT, R37.reuse, RZ, P1 ;  /* 0x000000ff2500720c */ /* 0x040fe40000f84270 */
[----:B------:R-:W-:Y:S02]  /*2530*/  ISETP.GT.AND P1, PT, R37, -0x1, P1 ;  /* 0xffffffff2500780c */ /* 0x000fe40000f24270 */
[----:B----4-:R-:W-:Y:S02]  /*2540*/  SEL R0, R0, RZ, P2 ;  /* 0x000000ff00007207 */ /* 0x010fe40001000000 */
[----:B------:R-:W-:Y:S02]  /*2550*/  ISETP.LT.AND P1, PT, R40, 0x3f600, P1 ;  /* 0x0003f6002800780c */ /* 0x000fe40000f21270 */
[----:B------:R-:W-:Y:S02]  /*2560*/  ISETP.GT.AND P2, PT, R39, RZ, !P3 ;  /* 0x000000ff2700720c */ /* 0x000fe40005f44270 */
[----:B------:R-:W-:-:S02]  /*2570*/  P2R R39, PR, RZ, 0x1 ;  /* 0x00000001ff277803 */ /* 0x000fc40000000000 */
[----:B------:R-:W-:Y:S02]  /*2580*/  ISETP.LT.U32.AND P0, PT, R47, 0xd, !P3 ;  /* 0x0000000d2f00780c */ /* 0x000fe40005f01070 */
[----:B------:R-:W-:Y:S02]  /*2590*/  ISETP.GE.U32.AND P3, PT, R3, 0xd, PT ;  /* 0x0000000d0300780c */ /* 0x000fe40003f66070 */
[----:B------:R-:W-:-:S06]  /*25a0*/  CS2R R2, SRZ ;  /* 0x0000000000027805 */ /* 0x000fcc000001ff00 */
[----:B------:R-:W2:Y:S01]  /*25b0*/  @P1 LDG.E R3, desc[UR4][R30.64+0x7d4] ;  /* 0x0007d4041e031981 */ /* 0x000ea2000c1e1900 */
[----:B------:R-:W-:-:S13]  /*25c0*/  ISETP.LT.AND P4, PT, R40, 0x3f600, P4 ;  /* 0x0003f6002800780c */ /* 0x000fda0002781270 */
[----:B------:R-:W3:Y:S01]  /*25d0*/  @P4 LDG.E R2, desc[UR4][R30.64+0x7d0] ;  /* 0x0007d0041e024981 */ /* 0x000ee2000c1e1900 */
[----:B--2---:R-:W-:Y:S02]  /*25e0*/  SEL R3, R3, RZ, P1 ;  /* 0x000000ff03037207 */ /* 0x004fe40000800000 */
[----:B------:R-:W-:-:S04]  /*25f0*/  ISETP.GT.AND P1, PT, R38, -0x1, PT ;  /* 0xffffffff2600780c */ /* 0x000fc80003f24270 */
[----:B------:R-:W-:-:S04]  /*2600*/  ISETP.GT.AND P1, PT, R37, RZ, P1 ;  /* 0x000000ff2500720c */ /* 0x000fc80000f24270 */
[----:B------:R-:W-:-:S13]  /*2610*/  ISETP.LT.AND P1, PT, R40, 0x3f600, P1 ;  /* 0x0003f6002800780c */ /* 0x000fda0000f21270 */
[----:B------:R-:W2:Y:S01]  /*2620*/  @P1 LDG.E R52, desc[UR4][R30.64+0x804] ;  /* 0x000804041e341981 */ /* 0x000ea2000c1e1900 */
[----:B---3--:R-:W-:Y:S01]  /*2630*/  SEL R2, R2, RZ, P4 ;  /* 0x000000ff02027207 */ /* 0x008fe20002000000 */
[----:B------:R-:W-:Y:S01]  /*2640*/  VIADD R47, R35, 0x1 ;  /* 0x00000001232f7836 */ /* 0x000fe20000000000 */
[----:B------:R-:W-:-:S04]  /*2650*/  ISETP.GT.AND P4, PT, R32, -0x1, !P3 ;  /* 0xffffffff2000780c */ /* 0x000fc80005f84270 */
[----:B------:R-:W-:Y:S02]  /*2660*/  P2R R35, PR, RZ, 0x10 ;  /* 0x00000010ff237803 */ /* 0x000fe40000000000 */
[----:B------:R-:W-:Y:S01]  /*2670*/  ISETP.GE.U32.AND P4, PT, R47, 0xd, PT ;  /* 0x0000000d2f00780c */ /* 0x000fe20003f86070 */
[----:B------:R-:W-:Y:S01]  /*2680*/  IMAD.MOV.U32 R47, RZ, RZ, RZ ;  /* 0x000000ffff2f7224 */ /* 0x000fe200078e00ff */
[----:B--2---:R-:W-:Y:S02]  /*2690*/  SEL R52, R52, RZ, P1 ;  /* 0x000000ff34347207 */ /* 0x004fe40000800000 */
[----:B------:R-:W-:-:S04]  /*26a0*/  ISETP.GT.AND P1, PT, R32, RZ, !P3 ;  /* 0x000000ff2000720c */ /* 0x000fc80005f24270 */
[----:B------:R-:W-:-:S13]  /*26b0*/  ISETP.LT.AND P1, PT, R12, 0x3f600, P1 ;  /* 0x0003f6000c00780c */ /* 0x000fda0000f21270 */
[----:B------:R-:W2:Y:S01]  /*26c0*/  @P1 LDG.E R47, desc[UR4][R30.64+0x30] ;  /* 0x000030041e2f1981 */ /* 0x000ea2000c1e1900 */
[----:B------:R-:W-:Y:S01]  /*26d0*/  VIADD R33, R33, 0x1 ;  /* 0x0000000121217836 */ /* 0x000fe20000000000 */
[----:B------:R-:W-:Y:S02]  /*26e0*/  P2R R24, PR, RZ, 0x20 ;  /* 0x00000020ff187803 */ /* 0x000fe40000000000 */
[----:B------:R-:W-:Y:S02]  /*26f0*/  P2R R48, PR, RZ, 0x1 ;  /* 0x00000001ff307803 */ /* 0x000fe40000000000 */
[----:B------:R-:W-:Y:S02]  /*2700*/  ISETP.GE.U32.AND P5, PT, R33, 0xd, PT ;  /* 0x0000000d2100780c */ /* 0x000fe40003fa6070 */
[----:B------:R-:W-:Y:S02]  /*2710*/  ISETP.LT.U32.AND P0, PT, R43, 0xd, !P3 ;  /* 0x0000000d2b00780c */ /* 0x000fe40005f01070 */
[----:B------:R-:W-:Y:S01]  /*2720*/  ISETP.GT.AND P3, PT, R22, RZ, !P5 ;  /* 0x000000ff1600720c */ /* 0x000fe20006f64270 */
[----:B------:R-:W-:-:S03]  /*2730*/  IMAD.MOV.U32 R43, RZ, RZ, RZ ;  /* 0x000000ffff2b7224 */ /* 0x000fc600078e00ff */
[----:B------:R-:W-:Y:S02]  /*2740*/  ISETP.LT.AND P3, PT, R12, 0x3f600, P3 ;  /* 0x0003f6000c00780c */ /* 0x000fe40001f61270 */
[----:B------:R-:W-:-:S11]  /*2750*/  CS2R R32, SRZ ;  /* 0x0000000000207805 */ /* 0x000fd6000001ff00 */
[----:B------:R-:W3:Y:S01]  /*2760*/  @P3 LDG.E R33, desc[UR4][R30.64+0x38] ;  /* 0x000038041e213981 */ /* 0x000ee2000c1e1900 */
[----:B--2---:R-:W-:Y:S02]  /*2770*/  SEL R47, R47, RZ, P1 ;  /* 0x000000ff2f2f7207 */ /* 0x004fe40000800000 */
[----:B------:R-:W-:-:S04]  /*2780*/  ISETP.GT.AND P1, PT, R26, RZ, !P4 ;  /* 0x000000ff1a00720c */ /* 0x000fc80006724270 */
[----:B------:R-:W-:-:S13]  /*2790*/  ISETP.LT.AND P1, PT, R12, 0x3f600, P1 ;  /* 0x0003f6000c00780c */ /* 0x000fda0000f21270 */
[----:B------:R-:W2:Y:S01]  /*27a0*/  @P1 LDG.E R43, desc[UR4][R30.64+0x34] ;  /* 0x000034041e2b1981 */ /* 0x000ea2000c1e1900 */
[----:B------:R-:W-:Y:S01]  /*27b0*/  VIADD R27, R27, 0x1 ;  /* 0x000000011b1b7836 */ /* 0x000fe20000000000 */
[----:B---3--:R-:W-:Y:S02]  /*27c0*/  SEL R33, R33, RZ, P3 ;  /* 0x000000ff21217207 */ /* 0x008fe40001800000 */
[----:B--2---:R-:W-:Y:S02]  /*27d0*/  SEL R43, R43, RZ, P1 ;  /* 0x000000ff2b2b7207 */ /* 0x004fe40000800000 */
[----:B------:R-:W-:-:S04]  /*27e0*/  ISETP.GE.U32.AND P1, PT, R27, 0xd, PT ;  /* 0x0000000d1b00780c */ /* 0x000fc80003f26070 */
[----:B------:R-:W-:-:S04]  /*27f0*/  ISETP.GT.AND P3, PT, R4, RZ, !P1 ;  /* 0x000000ff0400720c */ /* 0x000fc80004f64270 */
[----:B------:R-:W-:-:S13]  /*2800*/  ISETP.LT.AND P3, PT, R12, 0x3f600, P3 ;  /* 0x0003f6000c00780c */ /* 0x000fda0001f61270 */
[----:B------:R-:W2:Y:S01]  /*2810*/  @P3 LDG.E R32, desc[UR4][R30.64+0x3c] ;  /* 0x00003c041e203981 */ /* 0x000ea2000c1e1900 */
[----:B------:R-:W-:-:S05]  /*2820*/  VIADD R38, R38, 0x1 ;  /* 0x0000000126267836 */ /* 0x000fca0000000000 */
[----:B------:R-:W-:Y:S02]  /*2830*/  ISETP.GE.U32.AND P6, PT, R38, 0xd, PT ;  /* 0x0000000d2600780c */ /* 0x000fe40003fc6070 */
[----:B------:R-:W-:Y:S02]  /*2840*/  P2R R56, PR, RZ, 0x1 ;  /* 0x00000001ff387803 */ /* 0x000fe40000000000 */
[----:B------:R-:W-:-:S04]  /*2850*/  ISETP.NE.AND P0, PT, R50, RZ, PT ;  /* 0x000000ff3200720c */ /* 0x000fc80003f05270 */
[----:B------:R-:W-:Y:S01]  /*2860*/  ISETP.LT.AND P0, PT, R40, 0x3f600, P0 ;  /* 0x0003f6002800780c */ /* 0x000fe20000701270 */
[----:B------:R-:W-:-:S03]  /*2870*/  VIADD R27, R12, 0x20d ;  /* 0x0000020d0c1b7836 */ /* 0x000fc60000000000 */
[----:B------:R-:W-:Y:S01]  /*2880*/  P2R R55, PR, RZ, 0x1 ;  /* 0x00000001ff377803 */ /* 0x000fe20000000000 */
[----:B------:R-:W-:-:S04]  /*2890*/  FADD R3, R2, R3 ;  /* 0x0000000302037221 */ /* 0x000fc80000000000 */
[----:B------:R-:W-:-:S04]  /*28a0*/  FADD R3, R3, R0 ;  /* 0x0000000003037221 */ /* 0x000fc80000000000 */
[----:B------:R-:W-:Y:S01]  /*28b0*/  FADD R52, R3, R52 ;  /* 0x0000003403347221 */ /* 0x000fe20000000000 */
[----:B------:R-:W-:Y:S01]  /*28c0*/  CS2R R2, SRZ ;  /* 0x0000000000027805 */ /* 0x000fe2000001ff00 */
[----:B------:R-:W-:Y:S01]  /*28d0*/  IMAD.MOV.U32 R0, RZ, RZ, RZ ;  /* 0x000000ffff007224 */ /* 0x000fe200078e00ff */
[----:B--2---:R-:W-:Y:S02]  /*28e0*/  SEL R32, R32, RZ, P3 ;  /* 0x000000ff20207207 */ /* 0x004fe40001800000 */
[----:B------:R-:W-:-:S04]  /*28f0*/  ISETP.GT.AND P3, PT, R37, RZ, !P6 ;  /* 0x000000ff2500720c */ /* 0x000fc80007764270 */
[----:B------:R-:W-:Y:S02]  /*2900*/  P2R R50, PR, RZ, 0x8 ;  /* 0x00000008ff327803 */ /* 0x000fe40000000000 */
[----:B------:R-:W-:Y:S02]  /*2910*/  ISETP.GT.AND P3, PT, R37, -0x1, !P6 ;  /* 0xffffffff2500780c */ /* 0x000fe40007764270 */
[----:B------:R-:W-:Y:S02]  /*2920*/  ISETP.LT.U32.AND P6, PT, R49, 0xd, !P6 ;  /* 0x0000000d3100780c */ /* 0x000fe400077c1070 */
[----:B------:R-:W-:Y:S02]  /*2930*/  P2R R49, PR, RZ, 0x8 ;  /* 0x00000008ff317803 */ /* 0x000fe40000000000 */
[----:B------:R-:W-:Y:S02]  /*2940*/  ISETP.GT.AND P3, PT, R26, -0x1, !P4 ;  /* 0xffffffff1a00780c */ /* 0x000fe40006764270 */
[----:B------:R-:W-:-:S02]  /*2950*/  P2R R38, PR, RZ, 0x40 ;  /* 0x00000040ff267803 */ /* 0x000fc40000000000 */
[----:B------:R-:W-:Y:S02]  /*2960*/  ISETP.LT.U32.AND P6, PT, R34, 0xd, !P4 ;  /* 0x0000000d2200780c */ /* 0x000fe400067c1070 */
[----:B------:R-:W-:Y:S02]  /*2970*/  P2R R59, PR, RZ, 0x8 ;  /* 0x00000008ff3b7803 */ /* 0x000fe40000000000 */
[----:B------:R-:W-:Y:S02]  /*2980*/  ISETP.GT.AND P4, PT, R22, -0x1, !P5 ;  /* 0xffffffff1600780c */ /* 0x000fe40006f84270 */
[----:B------:R-:W-:Y:S02]  /*2990*/  ISETP.NE.AND P3, PT, R54, RZ, PT ;  /* 0x000000ff3600720c */ /* 0x000fe40003f65270 */
[----:B------:R-:W-:Y:S02]  /*29a0*/  P2R R58, PR, RZ, 0x40 ;  /* 0x00000040ff3a7803 */ /* 0x000fe40000000000 */
[----:B------:R-:W-:-:S02]  /*29b0*/  ISETP.LT.U32.AND P6, PT, R23, 0xd, !P5 ;  /* 0x0000000d1700780c */ /* 0x000fc40006fc1070 */
[----:B------:R-:W-:Y:S02]  /*29c0*/  CS2R R22, SRZ ;  /* 0x0000000000167805 */ /* 0x000fe4000001ff00 */
[----:B------:R-:W-:Y:S01]  /*29d0*/  P2R R60, PR, RZ, 0x10 ;  /* 0x00000010ff3c7803 */ /* 0x000fe20000000000 */
[----:B------:R-:W-:Y:S01]  /*29e0*/  IMAD.WIDE R26, R27, 0x4, R28 ;  /* 0x000000041b1a7825 */ /* 0x000fe200078e021c */
[C---:B------:R-:W-:Y:S02]  /*29f0*/  ISETP.LT.AND P4, PT, R40.reuse, 0x3f600, P3 ;  /* 0x0003f6002800780c */ /* 0x040fe40001f81270 */
[----:B------:R-:W-:Y:S02]  /*2a00*/  ISETP.LT.AND P3, PT, R40, 0x3f600, P2 ;  /* 0x0003f6002800780c */ /* 0x000fe40001761270 */
[----:B------:R-:W-:Y:S01]  /*2a10*/  ISETP.NE.AND P2, PT, R35, RZ, PT ;  /* 0x000000ff2300720c */ /* 0x000fe20003f45270 */
[----:B------:R-:W2:Y:S01]  /*2a20*/  @P0 LDG.E R22, desc[UR4][R26.64] ;  /* 0x000000041a160981 */ /* 0x000ea2000c1e1900 */
[----:B------:R-:W-:-:S02]  /*2a30*/  ISETP.NE.AND P0, PT, R56, RZ, PT ;  /* 0x000000ff3800720c */ /* 0x000fc40003f05270 */
[C---:B------:R-:W-:Y:S01]  /*2a40*/  ISETP.LT.AND P2, PT, R12.reuse, 0x3f600, P2 ;  /* 0x0003f6000c00780c */ /* 0x040fe20001741270 */
[C---:B------:R-:W-:Y:S01]  /*2a50*/  VIADD R35, R12.reuse, 0x20c ;  /* 0x0000020c0c237836 */ /* 0x040fe20000000000 */
[----:B------:R-:W-:Y:S02]  /*2a60*/  ISETP.LT.AND P0, PT, R12, 0x3f600, P0 ;  /* 0x0003f6000c00780c */ /* 0x000fe40000701270 */
[----:B------:R-:W-:Y:S02]  /*2a70*/  ISETP.GT.AND P5, PT, R4, -0x1, !P1 ;  /* 0xffffffff0400780c */ /* 0x000fe40004fa4270 */
[----:B------:R-:W-:Y:S01]  /*2a80*/  P2R R56, PR, RZ, 0x4 ;  /* 0x00000004ff387803 */ /* 0x000fe20000000000 */
[----:B------:R-:W3:Y:S01]  /*2a90*/  @P3 LDG.E R23, desc[UR4][R26.64] ;  /* 0x000000041a173981 */ /* 0x000ee2000c1e1900 */
[----:B------:R-:W-:Y:S01]  /*2aa0*/  ISETP.LT.U32.AND P1, PT, R11, 0xd, !P1 ;  /* 0x0000000d0b00780c */ /* 0x000fe20004f21070 */
[----:B------:R-:W-:Y:S01]  /*2ab0*/  IMAD.MOV.U32 R11, RZ, RZ, RZ ;  /* 0x000000ffff0b7224 */ /* 0x000fe200078e00ff */
[----:B------:R-:W-:Y:S01]  /*2ac0*/  ISETP.NE.AND P2, PT, R57, RZ, PT ;  /* 0x000000ff3900720c */ /* 0x000fe20003f45270 */
[----:B------:R-:W-:Y:S01]  /*2ad0*/  IMAD.WIDE R34, R35, 0x4, R28 ;  /* 0x0000000423227825 */ /* 0x000fe200078e021c */
[----:B------:R-:W-:-:S02]  /*2ae0*/  P2R R57, PR, RZ, 0x1 ;  /* 0x00000001ff397803 */ /* 0x000fc40000000000 */
[----:B------:R-:W-:Y:S02]  /*2af0*/  P2R R54, PR, RZ, 0x8 ;  /* 0x00000008ff367803 */ /* 0x000fe40000000000 */
[----:B------:R-:W-:Y:S01]  /*2b00*/  ISETP.NE.AND P0, PT, R51, RZ, PT ;  /* 0x000000ff3300720c */ /* 0x000fe20003f05270 */
[----:B------:R0:W4:Y:S01]  /*2b10*/  @P4 LDG.E R11, desc[UR4][R34.64] ;  /* 0x00000004220b4981 */ /* 0x000122000c1e1900 */
[----:B------:R-:W-:Y:S02]  /*2b20*/  ISETP.NE.AND P3, PT, R59, RZ, PT ;  /* 0x000000ff3b00720c */ /* 0x000fe40003f65270 */
[----:B------:R-:W-:Y:S02]  /*2b30*/  P2R R51, PR, RZ, 0x1 ;  /* 0x00000001ff337803 */ /* 0x000fe40000000000 */
[----:B------:R-:W-:Y:S02]  /*2b40*/  P2R R37, PR, RZ, 0x10 ;  /* 0x00000010ff257803 */ /* 0x000fe40000000000 */
[----:B------:R-:W-:-:S02]  /*2b50*/  ISETP.LT.AND P0, PT, R12, 0x3f600, P3 ;  /* 0x0003f6000c00780c */ /* 0x000fc40001f01270 */
[----:B------:R-:W-:Y:S02]  /*2b60*/  ISETP.NE.AND P4, PT, R60, RZ, PT ;  /* 0x000000ff3c00720c */ /* 0x000fe40003f85270 */
[----:B------:R-:W-:Y:S02]  /*2b70*/  P2R R61, PR, RZ, 0x4 ;  /* 0x00000004ff3d7803 */ /* 0x000fe40000000000 */
[----:B------:R-:W-:Y:S02]  /*2b80*/  ISETP.NE.AND P2, PT, R58, RZ, PT ;  /* 0x000000ff3a00720c */ /* 0x000fe40003f45270 */
[----:B------:R-:W-:Y:S02]  /*2b90*/  P2R R58, PR, RZ, 0x1 ;  /* 0x00000001ff3a7803 */ /* 0x000fe40000000000 */
[----:B------:R-:W-:Y:S02]  /*2ba0*/  ISETP.LT.AND P0, PT, R12, 0x3f600, P4 ;  /* 0x0003f6000c00780c */ /* 0x000fe40002701270 */
[----:B------:R-:W-:-:S04]  /*2bb0*/  ISETP.NE.AND P4, PT, R49, RZ, PT ;  /* 0x000000ff3100720c */ /* 0x000fc80003f85270 */
[----:B------:R-:W-:Y:S02]  /*2bc0*/  P2R R49, PR, RZ, 0x10 ;  /* 0x00000010ff317803 */ /* 0x000fe40000000000 */
[----:B------:R-:W-:Y:S02]  /*2bd0*/  ISETP.LT.AND P4, PT, R12, 0x3f600, P5 ;  /* 0x0003f6000c00780c */ /* 0x000fe40002f81270 */
[----:B------:R-:W-:Y:S02]  /*2be0*/  ISETP.NE.AND P5, PT, R38, RZ, PT ;  /* 0x000000ff2600720c */ /* 0x000fe40003fa5270 */
[----:B------:R-:W-:Y:S02]  /*2bf0*/  P2R R59, PR, RZ, 0x1 ;  /* 0x00000001ff3b7803 */ /* 0x000fe40000000000 */
[----:B------:R-:W-:Y:S02]  /*2c00*/  P2R R38, PR, RZ, 0x20 ;  /* 0x00000020ff267803 */ /* 0x000fe40000000000 */
[----:B------:R-:W-:-:S04]  /*2c10*/  ISETP.NE.AND P5, PT, R59, RZ, PT ;  /* 0x000000ff3b00720c */ /* 0x000fc80003fa5270 */
[----:B0-----:R-:W-:Y:S02]  /*2c20*/  P2R R35, PR, RZ, 0x20 ;  /* 0x00000020ff237803 */ /* 0x001fe40000000000 */
[----:B------:R-:W-:-:S04]  /*2c30*/  ISETP.NE.AND P5, PT, R58, RZ, PT ;  /* 0x000000ff3a00720c */ /* 0x000fc80003fa5270 */
[----:B------:R-:W-:Y:S02]  /*2c40*/  P2R R34, PR, RZ, 0x20 ;  /* 0x00000020ff227803 */ /* 0x000fe40000000000 */
[----:B------:R-:W-:-:S04]  /*2c50*/  ISETP.NE.AND P5, PT, R57, RZ, PT ;  /* 0x000000ff3900720c */ /* 0x000fc80003fa5270 */
[----:B------:R-:W-:Y:S02]  /*2c60*/  P2R R27, PR, RZ, 0x20 ;  /* 0x00000020ff1b7803 */ /* 0x000fe40000000000 */
[----:B------:R-:W-:Y:S01]  /*2c70*/  ISETP.NE.AND P5, PT, R56, RZ, PT ;  /* 0x000000ff3800720c */ /* 0x000fe20003fa5270 */
[----:B------:R-:W-:-:S12]  /*2c80*/  IMAD.MOV.U32 R4, RZ, RZ, RZ ;  /* 0x000000ffff047224 */ /* 0x000fd800078e00ff */
[----:B------:R-:W5:Y:S01]  /*2c90*/  @P5 LDG.E R4, desc[UR4][R30.64+0x34] ;  /* 0x000034041e045981 */ /* 0x000f62000c1e1900 */
[----:B------:R-:W-:Y:S02]  /*2ca0*/  ISETP.NE.AND P5, PT, R27, RZ, PT ;  /* 0x000000ff1b00720c */ /* 0x000fe40003fa5270 */
[----:B------:R-:W-:-:S11]  /*2cb0*/  ISETP.NE.AND P3, PT, R50, RZ, PT ;  /* 0x000000ff3200720c */ /* 0x000fd60003f65270 */
[----:B------:R-:W2:Y:S01]  /*2cc0*/  @P5 LDG.E R3, desc[UR4][R30.64+0x38] ;  /* 0x000038041e035981 */ /* 0x000ea2000c1e1900 */
[----:B------:R-:W-:Y:S02]  /*2cd0*/  ISETP.NE.AND P5, PT, R34, RZ, PT ;  /* 0x000000ff2200720c */ /* 0x000fe40003fa5270 */
[----:B------:R-:W-:Y:S02]  /*2ce0*/  P2R R50, PR, RZ, 0x8 ;  /* 0x00000008ff327803 */ /* 0x000fe40000000000 */
[----:B------:R-:W-:-:S09]  /*2cf0*/  ISETP.LT.AND P3, PT, R12, 0x3f600, P2 ;  /* 0x0003f6000c00780c */ /* 0x000fd20001761270 */
[----:B------:R-:W3:Y:S01]  /*2d00*/  @P5 LDG.E R2, desc[UR4][R30.64+0x38] ;  /* 0x000038041e025981 */ /* 0x000ee2000c1e1900 */
[----:B------:R-:W-:Y:S02]  /*2d10*/  ISETP.NE.AND P5, PT, R35, RZ, PT ;  /* 0x000000ff2300720c */ /* 0x000fe40003fa5270 */
[----:B------:R-:W-:-:S06]  /*2d20*/  CS2R R34, SRZ ;  /* 0x0000000000227805 */ /* 0x000fcc000001ff00 */
[----:B------:R-:W3:Y:S05]  /*2d30*/  @P3 LDG.E R34, desc[UR4][R30.64+0x3c] ;  /* 0x00003c041e223981 */ /* 0x000eea000c1e1900 */
[----:B------:R-:W3:Y:S01]  /*2d40*/  @P5 LDG.E R0, desc[UR4][R30.64+0x3c] ;  /* 0x00003c041e005981 */ /* 0x000ee2000c1e1900 */
[C---:B------:R-:W-:Y:S02]  /*2d50*/  ISETP.LT.AND P0, PT, R12.reuse, 0x3f600, P6 ;  /* 0x0003f6000c00780c */ /* 0x040fe40003701270 */
[----:B------:R-:W-:Y:S02]  /*2d60*/  ISETP.LT.AND P2, PT, R12, 0x3f600, P1 ;  /* 0x0003f6000c00780c */ /* 0x000fe40000f41270 */
[----:B------:R-:W-:Y:S01]  /*2d70*/  ISETP.NE.AND P1, PT, R25, RZ, PT ;  /* 0x000000ff1900720c */ /* 0x000fe20003f25270 */
[----:B------:R-:W-:Y:S01]  /*2d80*/  IMAD.MOV.U32 R26, RZ, RZ, RZ ;  /* 0x000000ffff1a7224 */ /* 0x000fe200078e00ff */
[----:B------:R-:W-:-:S02]  /*2d90*/  P2R R25, PR, RZ, 0x1 ;  /* 0x00000001ff197803 */ /* 0x000fc40000000000 */
[----:B------:R-:W-:Y:S01]  /*2da0*/  ISETP.NE.AND P5, PT, R38, RZ, PT ;  /* 0x000000ff2600720c */ /* 0x000fe20003fa5270 */
[----:B------:R-:W-:Y:S01]  /*2db0*/  IMAD.MOV.U32 R38, RZ, RZ, RZ ;  /* 0x000000ffff267224 */ /* 0x000fe200078e00ff */
[C---:B------:R-:W-:Y:S01]  /*2dc0*/  ISETP.LT.AND P1, PT, R40.reuse, 0x3f600, P1 ;  /* 0x0003f6002800780c */ /* 0x040fe20000f21270 */
[----:B------:R-:W3:Y:S04]  /*2dd0*/  @P4 LDG.E R26, desc[UR4][R30.64+0x40] ;  /* 0x000040041e1a4981 */ /* 0x000ee8000c1e1900 */
[----:B------:R-:W3:Y:S01]  /*2de0*/  @P0 LDG.E R35, desc[UR4][R30.64+0x40] ;  /* 0x000040041e230981 */ /* 0x000ee2000c1e1900 */
[----:B------:R-:W-:Y:S02]  /*2df0*/  ISETP.NE.AND P0, PT, R51, RZ, PT ;  /* 0x000000ff3300720c */ /* 0x000fe40003f05270 */
[----:B------:R-:W-:Y:S01]  /*2e00*/  P2R R60, PR, RZ, 0x10 ;  /* 0x00000010ff3c7803 */ /* 0x000fe20000000000 */
[----:B------:R0:W3:Y:S01]  /*2e10*/  @P2 LDG.E R38, desc[UR4][R30.64+0x44] ;  /* 0x000044041e262981 */ /* 0x0000e2000c1e1900 */
[----:B------:R-:W-:-:S02]  /*2e20*/  ISETP.LT.AND P0, PT, R40, 0x3f600, P0 ;  /* 0x0003f6002800780c */ /* 0x000fc40000701270 */
[----:B------:R-:W-:Y:S02]  /*2e30*/  ISETP.NE.AND P6, PT, R24, RZ, PT ;  /* 0x000000ff1800720c */ /* 0x000fe40003fc5270 */
[----:B------:R-:W-:Y:S02]  /*2e40*/  P2R R51, PR, RZ, 0x2 ;  /* 0x00000002ff337803 */ /* 0x000fe40000000000 */
[----:B------:R-:W-:Y:S02]  /*2e50*/  ISETP.NE.AND P4, PT, R49, RZ, PT ;  /* 0x000000ff3100720c */ /* 0x000fe40003f85270 */
[----:B------:R-:W-:Y:S02]  /*2e60*/  ISETP.NE.AND P1, PT, R39, RZ, PT ;  /* 0x000000ff2700720c */ /* 0x000fe40003f25270 */
[----:B------:R-:W-:Y:S02]  /*2e70*/  P2R R24, PR, RZ, 0x8 ;  /* 0x00000008ff187803 */ /* 0x000fe40000000000 */
[----:B------:R-:W-:-:S02]  /*2e80*/  P2R R27, PR, RZ, 0x4 ;  /* 0x00000004ff1b7803 */ /* 0x000fc40000000000 */
[----:B------:R-:W-:Y:S02]  /*2e90*/  P2R R39, PR, RZ, 0x1 ;  /* 0x00000001ff277803 */ /* 0x000fe40000000000 */
[----:B------:R-:W-:Y:S02]  /*2ea0*/  ISETP.NE.AND P3, PT, R50, RZ, PT ;  /* 0x000000ff3200720c */ /* 0x000fe40003f65270 */
[----:B------:R-:W-:Y:S02]  /*2eb0*/  ISETP.NE.AND P2, PT, R61, RZ, PT ;  /* 0x000000ff3d00720c */ /* 0x000fe40003f45270 */
[----:B------:R-:W-:Y:S02]  /*2ec0*/  ISETP.NE.AND P0, PT, R48, RZ, PT ;  /* 0x000000ff3000720c */ /* 0x000fe40003f05270 */
[C---:B------:R-:W-:Y:S02]  /*2ed0*/  ISETP.LT.AND P6, PT, R40.reuse, 0x3f600, P6 ;  /* 0x0003f6002800780c */ /* 0x040fe400037c1270 */
[----:B------:R-:W-:Y:S01]  /*2ee0*/  ISETP.LT.AND P4, PT, R40, 0x3f600, P4 ;  /* 0x0003f6002800780c */ /* 0x000fe20002781270 */
[----:B------:R-:W-:Y:S01]  /*2ef0*/  FADD R44, R44, R33 ;  /* 0x000000212c2c7221 */ /* 0x000fe20000000000 */
[----:B------:R-:W-:-:S02]  /*2f00*/  ISETP.LT.AND P2, PT, R40, 0x3f600, P2 ;  /* 0x0003f6002800780c */ /* 0x000fc40001741270 */
[C---:B------:R-:W-:Y:S02]  /*2f10*/  ISETP.LT.AND P1, PT, R40.reuse, 0x3f600, P1 ;  /* 0x0003f6002800780c */ /* 0x040fe40000f21270 */
[C---:B------:R-:W-:Y:S02]  /*2f20*/  ISETP.LT.AND P0, PT, R40.reuse, 0x3f600, P0 ;  /* 0x0003f6002800780c */ /* 0x040fe40000701270 */
[C---:B------:R-:W-:Y:S02]  /*2f30*/  ISETP.LT.AND P3, PT, R40.reuse, 0x3f600, P3 ;  /* 0x0003f6002800780c */ /* 0x040fe40001f61270 */
[----:B------:R-:W-:Y:S01]  /*2f40*/  ISETP.LT.AND P5, PT, R40, 0x3f600, P5 ;  /* 0x0003f6002800780c */ /* 0x000fe20002fa1270 */
[----:B------:R-:W-:Y:S01]  /*2f50*/  VIADD R33, R12, 0x20f ;  /* 0x0000020f0c217836 */ /* 0x000fe20000000000 */
[----:B------:R-:W-:Y:S02]  /*2f60*/  P2R R40, PR, RZ, 0x40 ;  /* 0x00000040ff287803 */ /* 0x000fe40000000000 */
[----:B------:R-:W-:Y:S01]  /*2f70*/  ISETP.NE.AND P6, PT, R39, RZ, PT ;  /* 0x000000ff2700720c */ /* 0x000fe20003fc5270 */
[----:B------:R-:W-:Y:S01]  /*2f80*/  FADD R45, R45, R32 ;  /* 0x000000202d2d7221 */ /* 0x000fe20000000000 */
[----:B------:R-:W-:Y:S01]  /*2f90*/  CS2R R48, SRZ ;  /* 0x0000000000307805 */ /* 0x000fe2000001ff00 */
[----:B------:R-:W-:Y:S01]  /*2fa0*/  FADD R52, R52, R53 ;  /* 0x0000003534347221 */ /* 0x000fe20000000000 */
[----:B0-----:R-:W-:-:S02]  /*2fb0*/  VIADD R31, R12, 0x20e ;  /* 0x0000020e0c1f7836 */ /* 0x001fc40000000000 */
[----:B------:R-:W-:-:S04]  /*2fc0*/  IMAD.WIDE R32, R33, 0x4, R28 ;  /* 0x0000000421207825 */ /* 0x000fc800078e021c */
[----:B------:R-:W-:Y:S01]  /*2fd0*/  FADD R42, R42, R47 ;  /* 0x0000002f2a2a7221 */ /* 0x000fe20000000000 */
[----:B------:R-:W-:Y:S01]  /*2fe0*/  FADD R43, R46, R43 ;  /* 0x0000002b2e2b7221 */ /* 0x000fe20000000000 */
[----:B------:R-:W-:Y:S01]  /*2ff0*/  CS2R R46, SRZ ;  /* 0x00000000002e7805 */ /* 0x000fe2000001ff00 */
[----:B------:R-:W-:Y:S02]  /*3000*/  IMAD.MOV.U32 R53, RZ, RZ, RZ ;  /* 0x000000ffff357224 */ /* 0x000fe400078e00ff */
[----:B------:R-:W-:Y:S01]  /*3010*/  FADD R41, R52, R41 ;  /* 0x0000002934297221 */ /* 0x000fe20000000000 */
[----:B------:R-:W-:Y:S01]  /*3020*/  IMAD.WIDE R30, R31, 0x4, R28 ;  /* 0x000000041f1e7825 */ /* 0x000fe200078e021c */
[----:B------:R-:W3:Y:S01]  /*3030*/  @P4 LDG.E R49, desc[UR4][R32.64] ;  /* 0x0000000420314981 */ /* 0x000ee2000c1e1900 */
[----:B------:R-:W-:Y:S02]  /*3040*/  P2R R52, PR, RZ, 0x10 ;  /* 0x00000010ff347803 */ /* 0x000fe40000000000 */
[----:B------:R-:W-:Y:S01]  /*3050*/  ISETP.NE.AND P4, PT, R59, RZ, PT ;  /* 0x000000ff3b00720c */ /* 0x000fe20003f85270 */
[----:B------:R-:W3:Y:S04]  /*3060*/  @P3 LDG.E R46, desc[UR4][R30.64] ;  /* 0x000000041e2e3981 */ /* 0x000ee8000c1e1900 */
[----:B------:R-:W3:Y:S04]  /*3070*/  @P1 LDG.E R47, desc[UR4][R30.64] ;  /* 0x000000041e2f1981 */ /* 0x000ee8000c1e1900 */
[----:B------:R0:W3:Y:S01]  /*3080*/  @P6 LDG.E R53, desc[UR4][R30.64] ;  /* 0x000000041e356981 */ /* 0x0000e2000c1e1900 */
[----:B------:R-:W-:-:S02]  /*3090*/  P2R R61, PR, RZ, 0x2 ;  /* 0x00000002ff3d7803 */ /* 0x000fc40000000000 */
[----:B------:R-:W-:Y:S01]  /*30a0*/  P2R R50, PR, RZ, 0x8 ;  /* 0x00000008ff327803 */ /* 0x000fe20000000000 */
[----:B------:R-:W3:Y:S01]  /*30b0*/  @P2 LDG.E R48, desc[UR4][R32.64] ;  /* 0x0000000420302981 */ /* 0x000ee2000c1e1900 */
[----:B0-----:R-:W-:Y:S02]  /*30c0*/  P2R R30, PR, RZ, 0x10 ;  /* 0x00000010ff1e7803 */ /* 0x001fe40000000000 */
[----:B------:R-:W-:-:S04]  /*30d0*/  ISETP.NE.AND P4, PT, R58, RZ, PT ;  /* 0x000000ff3a00720c */ /* 0x000fc80003f85270 */
[----:B------:R-:W-:Y:S02]  /*30e0*/  P2R R31, PR, RZ, 0x10 ;  /* 0x00000010ff1f7803 */ /* 0x000fe40000000000 */
        /* <DEDUP_REMOVED lines=8> */
[----:B------:R-:W-:Y:S02]  /*3170*/  ISETP.NE.AND P4, PT, R56, RZ, PT ;  /* 0x000000ff3800720c */ /* 0x000fe40003f85270 */
[----:B------:R-:W-:Y:S02]  /*3180*/  ISETP.NE.AND P1, PT, R51, RZ, PT ;  /* 0x000000ff3300720c */ /* 0x000fe40003f25270 */
[----:B------:R-:W-:Y:S02]  /*3190*/  P2R R51, PR, RZ, 0x4 ;  /* 0x00000004ff337803 */ /* 0x000fe40000000000 */
[----:B------:R-:W-:Y:S02]  /*31a0*/  P2R R56, PR, RZ, 0x10 ;  /* 0x00000010ff387803 */ /* 0x000fe40000000000 */
[----:B------:R-:W-:-:S02]  /*31b0*/  ISETP.NE.AND P3, PT, R60, RZ, PT ;  /* 0x000000ff3c00720c */ /* 0x000fc40003f65270 */
[----:B------:R-:W-:Y:S02]  /*31c0*/  ISETP.NE.AND P2, PT, R61, RZ, PT ;  /* 0x000000ff3d00720c */ /* 0x000fe40003f45270 */
[----:B------:R-:W-:Y:S02]  /*31d0*/  CS2R R60, SRZ ;  /* 0x00000000003c7805 */ /* 0x000fe4000001ff00 */
[----:B------:R-:W-:-:S04]  /*31e0*/  ISETP.NE.AND P4, PT, R36, RZ, PT ;  /* 0x000000ff2400720c */ /* 0x000fc80003f85270 */
[----:B------:R-:W-:Y:S01]  /*31f0*/  P2R R59, PR, RZ, 0x10 ;  /* 0x00000010ff3b7803 */ /* 0x000fe20000000000 */
[----:B------:R0:W3:Y:S01]  /*3200*/  @P0 LDG.E R60, desc[UR4][R32.64] ;  /* 0x00000004203c0981 */ /* 0x0000e2000c1e1900 */
[C---:B------:R-:W-:Y:S02]  /*3210*/  ISETP.GT.AND P4, PT, R20.reuse, 0xa, PT ;  /* 0x0000000a1400780c */ /* 0x040fe40003f84270 */
[C---:B------:R-:W-:Y:S01]  /*3220*/  ISETP.GE.AND P6, PT, R20.reuse, 0xb, PT ;  /* 0x0000000b1400780c */ /* 0x040fe20003fc6270 */
[----:B0-----:R-:W-:Y:S02]  /*3230*/  VIADD R33, R20, 0x2 ;  /* 0x0000000214217836 */ /* 0x001fe40000000000 */
[----:B------:R-:W-:-:S03]  /*3240*/  IMAD.HI R6, R6, 0x4ec4ec4f, RZ ;  /* 0x4ec4ec4f06067827 */ /* 0x000fc600078e02ff */
[----:B------:R-:W-:Y:S02]  /*3250*/  SEL R33, R33, RZ, !P6 ;  /* 0x000000ff21217207 */ /* 0x000fe40007000000 */
[----:B------:R-:W-:-:S03]  /*3260*/  ISETP.NE.AND P6, PT, R24, RZ, PT ;  /* 0x000000ff1800720c */ /* 0x000fc60003fc5270 */
[----:B------:R-:W-:Y:S02]  /*3270*/  VIADD R24, R33, 0xd ;  /* 0x0000000d21187836 */ /* 0x000fe40000000000 */
[----:B------:R-:W-:Y:S01]  /*3280*/  @!P4 IMAD.MOV R24, RZ, RZ, R33 ;  /* 0x000000ffff18c224 */ /* 0x000fe200078e0221 */
[----:B------:R-:W-:Y:S01]  /*3290*/  SHF.R.U32.HI R33, RZ, 0x1f, R6 ;  /* 0x0000001fff217819 */ /* 0x000fe20000011606 */
[----:B------:R-:W-:Y:S02]  /*32a0*/  VIADD R37, R12, 0x210 ;  /* 0x000002100c257836 */ /* 0x000fe40000000000 */
[----:B------:R-:W-:Y:S01]  /*32b0*/  IMAD.MOV.U32 R32, RZ, RZ, RZ ;  /* 0x000000ffff207224 */ /* 0x000fe200078e00ff */
[----:B------:R-:W-:Y:S01]  /*32c0*/  LEA.HI.SX32 R33, R6, R33, 0x1e ;  /* 0x0000002106217211 */ /* 0x000fe200078ff2ff */
[----:B------:R-:W-:-:S04]  /*32d0*/  IMAD.WIDE R36, R37, 0x4, R28 ;  /* 0x0000000425247825 */ /* 0x000fc800078e021c */
[----:B------:R-:W-:Y:S01]  /*32e0*/  VIADD R6, R12, 0x203 ;  /* 0x000002030c067836 */ /* 0x000fe20000000000 */
[----:B------:R-:W3:Y:S03]  /*32f0*/  @P1 LDG.E R32, desc[UR4][R36.64] ;  /* 0x0000000424201981 */ /* 0x000ee6000c1e1900 */
[----:B------:R-:W-:Y:S01]  /*3300*/  IMAD R6, R33, -0xd, R6 ;  /* 0xfffffff321067824 */ /* 0x000fe200078e0206 */
[----:B------:R0:W3:Y:S04]  /*3310*/  @P5 LDG.E R61, desc[UR4][R36.64] ;  /* 0x00000004243d5981 */ /* 0x0000e8000c1e1900 */
[C---:B------:R-:W-:Y:S01]  /*3320*/  ISETP.GT.AND P4, PT, R6.reuse, 0x1, PT ;  /* 0x000000010600780c */ /* 0x040fe20003f84270 */
[----:B0-----:R-:W-:-:S02]  /*3330*/  VIADD R36, R6, 0xffffffff ;  /* 0xffffffff06247836 */ /* 0x001fc40000000000 */
[----:B------:R-:W-:-:S03]  /*3340*/  VIADD R6, R20, 0xffffffff ;  /* 0xffffffff14067836 */ /* 0x000fc60000000000 */
[----:B------:R-:W-:Y:S02]  /*3350*/  SEL R36, R36, RZ, P4 ;  /* 0x000000ff24247207 */ /* 0x000fe40002000000 */
[----:B------:R-:W-:-:S04]  /*3360*/  ISETP.GT.AND P4, PT, R20, 0x1, PT ;  /* 0x000000011400780c */ /* 0x000fc80003f84270 */
[----:B------:R-:W-:Y:S02]  /*3370*/  SEL R6, R6, RZ, P4 ;  /* 0x000000ff06067207 */ /* 0x000fe40002000000 */
[----:B------:R-:W-:-:S04]  /*3380*/  ISETP.NE.AND P4, PT, R59, RZ, PT ;  /* 0x000000ff3b00720c */ /* 0x000fc80003f85270 */
[----:B------:R-:W-:Y:S02]  /*3390*/  SEL R10, R10, RZ, P4 ;  /* 0x000000ff0a0a7207 */ /* 0x000fe40002000000 */
[----:B------:R-:W-:-:S04]  /*33a0*/  ISETP.NE.AND P4, PT, R56, RZ, PT ;  /* 0x000000ff3800720c */ /* 0x000fc80003f85270 */
[----:B-----5:R-:W-:Y:S02]  /*33b0*/  SEL R33, R4, RZ, P4 ;  /* 0x000000ff04217207 */ /* 0x020fe40002000000 */
[----:B------:R-:W-:-:S04]  /*33c0*/  ISETP.NE.AND P4, PT, R57, RZ, PT ;  /* 0x000000ff3900720c */ /* 0x000fc80003f85270 */
[----:B--2---:R-:W-:Y:S02]  /*33d0*/  SEL R3, R3, RZ, P4 ;  /* 0x000000ff03037207 */ /* 0x004fe40002000000 */
[----:B------:R-:W-:-:S04]  /*33e0*/  ISETP.NE.AND P4, PT, R58, RZ, PT ;  /* 0x000000ff3a00720c */ /* 0x000fc80003f85270 */
[----:B----4-:R-:W-:Y:S02]  /*33f0*/  SEL R4, R11, RZ, P4 ;  /* 0x000000ff0b047207 */ /* 0x010fe40002000000 */
[----:B------:R-:W-:-:S04]  /*3400*/  ISETP.NE.AND P4, PT, R54, RZ, PT ;  /* 0x000000ff3600720c */ /* 0x000fc80003f85270 */
[----:B---3--:R-:W-:Y:S02]  /*3410*/  SEL R20, R23, RZ, P4 ;  /* 0x000000ff17147207 */ /* 0x008fe40002000000 */
[----:B------:R-:W-:-:S04]  /*3420*/  ISETP.NE.AND P4, PT, R55, RZ, PT ;  /* 0x000000ff3700720c */ /* 0x000fc80003f85270 */
[----:B------:R-:W-:Y:S02]  /*3430*/  SEL R22, R22, RZ, P4 ;  /* 0x000000ff16167207 */ /* 0x000fe40002000000 */
[----:B------:R-:W-:Y:S02]  /*3440*/  ISETP.NE.AND P4, PT, R31, RZ, PT ;  /* 0x000000ff1f00720c */ /* 0x000fe40003f85270 */
[----:B------:R-:W-:Y:S02]  /*3450*/  SEL R34, R34, RZ, P6 ;  /* 0x000000ff22227207 */ /* 0x000fe40003000000 */
[----:B------:R-:W-:Y:S02]  /*3460*/  ISETP.NE.AND P6, PT, R40, RZ, PT ;  /* 0x000000ff2800720c */ /* 0x000fe40003fc5270 */
[----:B------:R-:W-:Y:S01]  /*3470*/  SEL R2, R2, RZ, P4 ;  /* 0x000000ff02027207 */ /* 0x000fe20002000000 */
[----:B------:R-:W-:Y:S01]  /*3480*/  FADD R23, R21, R4 ;  /* 0x0000000415177221 */ /* 0x000fe20000000000 */
[----:B------:R-:W-:Y:S01]  /*3490*/  ISETP.NE.AND P4, PT, R30, RZ, PT ;  /* 0x000000ff1e00720c */ /* 0x000fe20003f85270 */
[----:B------:R-:W-:-:S03]  /*34a0*/  VIADD R21, R12, 0x211 ;  /* 0x000002110c157836 */ /* 0x000fc60000000000 */
[----:B------:R-:W-:Y:S01]  /*34b0*/  SEL R11, R0, RZ, P4 ;  /* 0x000000ff000b7207 */ /* 0x000fe20002000000 */
[----:B------:R-:W-:Y:S02]  /*34c0*/  IMAD.MOV.U32 R0, RZ, RZ, RZ ;  /* 0x000000ffff007224 */ /* 0x000fe400078e00ff */
[----:B------:R-:W-:-:S05]  /*34d0*/  IMAD.WIDE R28, R21, 0x4, R28 ;  /* 0x00000004151c7825 */ /* 0x000fca00078e021c */
[----:B------:R-:W2:Y:S01]  /*34e0*/  @P6 LDG.E R0, desc[UR4][R28.64] ;  /* 0x000000041c006981 */ /* 0x000ea2000c1e1900 */
[----:B------:R-:W-:Y:S01]  /*34f0*/  SEL R26, R26, RZ, P3 ;  /* 0x000000ff1a1a7207 */ /* 0x000fe20001800000 */
[----:B------:R-:W-:Y:S01]  /*3500*/  FADD R43, R43, R2 ;  /* 0x000000022b2b7221 */ /* 0x000fe20000000000 */
[----:B------:R-:W-:Y:S02]  /*3510*/  ISETP.NE.AND P3, PT, R50, RZ, PT ;  /* 0x000000ff3200720c */ /* 0x000fe40003f65270 */
[----:B------:R-:W-:Y:S01]  /*3520*/  I2FP.F32.S32 R2, R5 ;  /* 0x0000000500027245 */ /* 0x000fe20000201400 */
[----:B------:R-:W-:Y:S01]  /*3530*/  FADD R42, R42, R33 ;  /* 0x000000212a2a7221 */ /* 0x000fe20000000000 */
[----:B------:R-:W-:Y:S02]  /*3540*/  ISETP.NE.AND P4, PT, R52, RZ, PT ;  /* 0x000000ff3400720c */ /* 0x000fe40003f85270 */
[----:B------:R-:W-:Y:S01]  /*3550*/  I2FP.F32.S32 R18, R18 ;  /* 0x0000001200127245 */ /* 0x000fe20000201400 */
[----:B------:R-:W-:Y:S01]  /*3560*/  FADD R4, R42, R3 ;  /* 0x000000032a047221 */ /* 0x000fe20000000000 */
[----:B------:R-:W-:-:S02]  /*3570*/  I2FP.F32.S32 R3, R8 ;  /* 0x0000000800037245 */ /* 0x000fc40000201400 */
[----:B------:R-:W-:Y:S01]  /*3580*/  I2FP.F32.S32 R17, R17 ;  /* 0x0000001100117245 */ /* 0x000fe20000201400 */
[----:B------:R-:W-:Y:S01]  /*3590*/  FADD R5, R43, R34 ;  /* 0x000000222b057221 */ /* 0x000fe20000000000 */
[----:B------:R-:W-:Y:S01]  /*35a0*/  FADD R44, R44, R11 ;  /* 0x0000000b2c2c7221 */ /* 0x000fe20000000000 */
[----:B------:R-:W-:Y:S01]  /*35b0*/  FADD R45, R45, R26 ;  /* 0x0000001a2d2d7221 */ /* 0x000fe20000000000 */
[----:B------:R-:W-:Y:S01]  /*35c0*/  I2FP.F32.S32 R16, R16 ;  /* 0x0000001000107245 */ /* 0x000fe20000201400 */
[----:B------:R-:W-:Y:S01]  /*35d0*/  IMAD.IADD R21, R13, 0x1, -R36 ;  /* 0x000000010d157824 */ /* 0x000fe200078e0a24 */
[----:B------:R-:W-:Y:S01]  /*35e0*/  I2FP.F32.S32 R14, R14 ;  /* 0x0000000e000e7245 */ /* 0x000fe20000201400 */
[----:B------:R-:W-:Y:S01]  /*35f0*/  IMAD.IADD R13, R36, 0x1, -R13 ;  /* 0x00000001240d7824 */ /* 0x000fe200078e0a0d */
[----:B------:R-:W-:Y:S01]  /*3600*/  I2FP.F32.S32 R15, R15 ;  /* 0x0000000f000f7245 */ /* 0x000fe20000201400 */
[----:B------:R-:W-:Y:S02]  /*3610*/  IMAD R21, R21, R24, RZ ;  /* 0x0000001815157224 */ /* 0x000fe400078e02ff */
[----:B------:R-:W-:Y:S01]  /*3620*/  FADD R20, R19, R20 ;  /* 0x0000001413147221 */ /* 0x000fe20000000000 */
[----:B------:R-:W-:-:S02]  /*3630*/  SEL R47, R47, RZ, P2 ;  /* 0x000000ff2f2f7207 */ /* 0x000fc40001000000 */
[----:B------:R-:W-:Y:S02]  /*3640*/  ISETP.NE.AND P2, PT, R51, RZ, PT ;  /* 0x000000ff3300720c */ /* 0x000fe40003f45270 */
[----:B------:R-:W-:Y:S02]  /*3650*/  SEL R46, R46, RZ, P3 ;  /* 0x000000ff2e2e7207 */ /* 0x000fe40001800000 */
[----:B------:R-:W-:Y:S02]  /*3660*/  SEL R48, R48, RZ, P2 ;  /* 0x000000ff30307207 */ /* 0x000fe40001000000 */
[----:B------:R-:W-:Y:S02]  /*3670*/  ISETP.NE.AND P2, PT, R27, RZ, PT ;  /* 0x000000ff1b00720c */ /* 0x000fe40003f45270 */
[----:B------:R-:W-:Y:S02]  /*3680*/  ISETP.NE.AND P3, PT, R39, RZ, PT ;  /* 0x000000ff2700720c */ /* 0x000fe40003f65270 */
[----:B------:R-:W-:-:S02]  /*3690*/  SEL R38, R38, RZ, P2 ;  /* 0x000000ff26267207 */ /* 0x000fc40001000000 */
[C---:B------:R-:W-:Y:S02]  /*36a0*/  FSETP.GT.AND P2, PT, |R2|.reuse, 8.50705917302346158658e+37, PT ;  /* 0x7e8000000200780b */ /* 0x040fe40003f44200 */
[----:B------:R-:W-:Y:S02]  /*36b0*/  SEL R53, R53, RZ, P3 ;  /* 0x000000ff35357207 */ /* 0x000fe40001800000 */
[----:B------:R-:W-:Y:S02]  /*36c0*/  FSETP.GEU.AND P3, PT, |R2|, 1.175494350822287508e-38, PT ;  /* 0x008000000200780b */ /* 0x000fe40003f6e200 */
[----:B------:R-:W-:Y:S02]  /*36d0*/  SEL R49, R49, RZ, P4 ;  /* 0x000000ff31317207 */ /* 0x000fe40002000000 */
[----:B------:R-:W-:-:S04]  /*36e0*/  ISETP.NE.AND P4, PT, R25, RZ, PT ;  /* 0x000000ff1900720c */ /* 0x000fc80003f85270 */
[----:B------:R-:W-:Y:S01]  /*36f0*/  SEL R35, R35, RZ, P4 ;  /* 0x000000ff23237207 */ /* 0x000fe20002000000 */
[----:B------:R-:W-:Y:S01]  /*3700*/  @P2 FMUL R2, R2, 0.25 ;  /* 0x3e80000002022820 */ /* 0x000fe20000400000 */
[----:B------:R-:W-:Y:S01]  /*3710*/  @P2 FMUL R4, R4, 0.25 ;  /* 0x3e80000004042820 */ /* 0x000fe20000400000 */
[C---:B------:R-:W-:Y:S02]  /*3720*/  FSETP.GT.AND P4, PT, |R3|.reuse, 8.50705917302346158658e+37, PT ;  /* 0x7e8000000300780b */ /* 0x040fe40003f84200 */
[----:B------:R-:W-:Y:S01]  /*3730*/  @!P3 FMUL R2, R2, 16777216 ;  /* 0x4b8000000202b820 */ /* 0x000fe20000400000 */
[----:B------:R-:W-:Y:S01]  /*3740*/  @!P3 FMUL R4, R4, 16777216 ;  /* 0x4b8000000404b820 */ /* 0x000fe20000400000 */
[----:B------:R-:W-:Y:S02]  /*3750*/  FSETP.GEU.AND P2, PT, |R3|, 1.175494350822287508e-38, PT ;  /* 0x008000000300780b */ /* 0x000fe40003f4e200 */
[----:B------:R-:W-:Y:S01]  /*3760*/  FSETP.GT.AND P3, PT, |R17|, 8.50705917302346158658e+37, PT ;  /* 0x7e8000001100780b */ /* 0x000fe20003f64200 */
[----:B------:R-:W-:Y:S01]  /*3770*/  FADD R35, R44, R35 ;  /* 0x000000232c237221 */ /* 0x000fe20000000000 */
[----:B------:R-:W-:-:S05]  /*3780*/  FADD R38, R45, R38 ;  /* 0x000000262d267221 */ /* 0x000fca0000000000 */
[----:B------:R-:W-:Y:S01]  /*3790*/  @P4 FMUL R3, R3, 0.25 ;  /* 0x3e80000003034820 */ /* 0x000fe20000400000 */
[----:B------:R-:W-:-:S03]  /*37a0*/  @P4 FMUL R35, R35, 0.25 ;  /* 0x3e80000023234820 */ /* 0x000fc60000400000 */
[----:B------:R-:W-:Y:S01]  /*37b0*/  @!P2 FMUL R3, R3, 16777216 ;  /* 0x4b8000000303a820 */ /* 0x000fe20000400000 */
[----:B------:R-:W-:Y:S01]  /*37c0*/  @!P2 FMUL R35, R35, 16777216 ;  /* 0x4b8000002323a820 */ /* 0x000fe20000400000 */
[----:B------:R-:W-:Y:S01]  /*37d0*/  @P3 FMUL R38, R38, 0.25 ;  /* 0x3e80000026263820 */ /* 0x000fe20000400000 */
[----:B------:R-:W-:Y:S01]  /*37e0*/  FSETP.GT.AND P2, PT, |R16|, 8.50705917302346158658e+37, PT ;  /* 0x7e8000001000780b */ /* 0x000fe20003f44200 */
[----:B------:R-:W-:Y:S02]  /*37f0*/  IMAD R6, R6, R13, R21 ;  /* 0x0000000d06067224 */ /* 0x000fe400078e0215 */
[----:B------:R-:W-:Y:S01]  /*3800*/  FADD R46, R41, R46 ;  /* 0x0000002e292e7221 */ /* 0x000fe20000000000 */
[----:B------:R-:W-:Y:S01]  /*3810*/  FADD R20, R20, R47 ;  /* 0x0000002f14147221 */ /* 0x000fe20000000000 */
[----:B------:R-:W-:Y:S02]  /*3820*/  FADD R22, R23, R22 ;  /* 0x0000001617167221 */ /* 0x000fe40000000000 */
[----:B------:R-:W-:Y:S01]  /*3830*/  FADD R46, R46, R49 ;  /* 0x000000312e2e7221 */ /* 0x000fe20000000000 */
[----:B------:R-:W-:-:S02]  /*3840*/  SEL R11, R60, RZ, P0 ;  /* 0x000000ff3c0b7207 */ /* 0x000fc40000000000 */
[----:B------:R-:W-:Y:S02]  /*3850*/  SEL R32, R32, RZ, P1 ;  /* 0x000000ff20207207 */ /* 0x000fe40000800000 */
[C---:B------:R-:W-:Y:S02]  /*3860*/  FSETP.GT.AND P1, PT, |R18|.reuse, 8.50705917302346158658e+37, PT ;  /* 0x7e8000001200780b */ /* 0x040fe40003f24200 */
[----:B------:R-:W-:Y:S02]  /*3870*/  SEL R61, R61, RZ, P5 ;  /* 0x000000ff3d3d7207 */ /* 0x000fe40002800000 */
[----:B------:R-:W-:-:S09]  /*3880*/  FSETP.GEU.AND P5, PT, |R18|, 1.175494350822287508e-38, PT ;  /* 0x008000001200780b */ /* 0x000fd20003fae200 */
[----:B------:R-:W-:Y:S01]  /*3890*/  @P1 FMUL R18, R18, 0.25 ;  /* 0x3e80000012121820 */ /* 0x000fe20000400000 */
[----:B------:R-:W-:Y:S01]  /*38a0*/  @P1 FMUL R5, R5, 0.25 ;  /* 0x3e80000005051820 */ /* 0x000fe20000400000 */
[C---:B------:R-:W-:Y:S01]  /*38b0*/  FSETP.GEU.AND P1, PT, |R17|.reuse, 1.175494350822287508e-38, PT ;  /* 0x008000001100780b */ /* 0x040fe20003f2e200 */
[----:B------:R-:W-:Y:S01]  /*38c0*/  @P3 FMUL R17, R17, 0.25 ;  /* 0x3e80000011113820 */ /* 0x000fe20000400000 */
[----:B------:R-:W-:Y:S01]  /*38d0*/  @!P5 FMUL R18, R18, 16777216 ;  /* 0x4b8000001212d820 */ /* 0x000fe20000400000 */
[----:B------:R-:W-:Y:S01]  /*38e0*/  @!P5 FMUL R5, R5, 16777216 ;  /* 0x4b8000000505d820 */ /* 0x000fe20000400000 */
[----:B------:R-:W-:Y:S01]  /*38f0*/  FSETP.GT.AND P5, PT, |R14|, 8.50705917302346158658e+37, PT ;  /* 0x7e8000000e00780b */ /* 0x000fe20003fa4200 */
[----:B------:R-:W-:Y:S01]  /*3900*/  FADD R11, R20, R11 ;  /* 0x0000000b140b7221 */ /* 0x000fe20000000000 */
[----:B------:R-:W-:-:S07]  /*3910*/  ISETP.NE.AND P0, PT, R9, RZ, PT ;  /* 0x000000ff0900720c */ /* 0x000fce0003f05270 */
[----:B------:R-:W-:Y:S01]  /*3920*/  @!P1 FMUL R17, R17, 16777216 ;  /* 0x4b80000011119820 */ /* 0x000fe20000400000 */
[----:B------:R-:W-:Y:S01]  /*3930*/  @!P1 FMUL R38, R38, 16777216 ;  /* 0x4b80000026269820 */ /* 0x000fe20000400000 */
[----:B------:R-:W-:Y:S01]  /*3940*/  FSETP.GT.AND P1, PT, |R15|, 8.50705917302346158658e+37, PT ;  /* 0x7e8000000f00780b */ /* 0x000fe20003f24200 */
[----:B------:R-:W-:Y:S01]  /*3950*/  FADD R9, R22, R53 ;  /* 0x0000003516097221 */ /* 0x000fe20000000000 */
[----:B------:R-:W-:Y:S01]  /*3960*/  I2FP.F32.S32 R13, R6 ;  /* 0x00000006000d7245 */ /* 0x000fe20000201400 */
[----:B------:R-:W-:Y:S01]  /*3970*/  FADD R8, R46, R61 ;  /* 0x0000003d2e087221 */ /* 0x000fe20000000000 */
[C---:B------:R-:W-:Y:S01]  /*3980*/  FSETP.GEU.AND P3, PT, |R16|.reuse, 1.175494350822287508e-38, PT ;  /* 0x008000001000780b */ /* 0x040fe20003f6e200 */
[----:B------:R-:W-:Y:S01]  /*3990*/  @P2 FMUL R16, R16, 0.25 ;  /* 0x3e80000010102820 */ /* 0x000fe20000400000 */
[----:B------:R-:W-:Y:S01]  /*39a0*/  @P2 FMUL R11, R11, 0.25 ;  /* 0x3e8000000b0b2820 */ /* 0x000fe20000400000 */
[C---:B------:R-:W-:Y:S01]  /*39b0*/  FSETP.GEU.AND P4, PT, |R14|.reuse, 1.175494350822287508e-38, PT ;  /* 0x008000000e00780b */ /* 0x040fe20003f8e200 */
[----:B------:R-:W-:Y:S01]  /*39c0*/  @P5 FMUL R14, R14, 0.25 ;  /* 0x3e8000000e0e5820 */ /* 0x000fe20000400000 */
[----:B------:R-:W-:Y:S01]  /*39d0*/  FSETP.GT.AND P2, PT, |R13|, 8.50705917302346158658e+37, PT ;  /* 0x7e8000000d00780b */ /* 0x000fe20003f44200 */
[----:B------:R-:W-:Y:S01]  /*39e0*/  @P5 FMUL R9, R9, 0.25 ;  /* 0x3e80000009095820 */ /* 0x000fe20000400000 */
[----:B------:R-:W-:-:S02]  /*39f0*/  FSETP.GEU.AND P5, PT, |R15|, 1.175494350822287508e-38, PT ;  /* 0x008000000f00780b */ /* 0x000fc40003fae200 */
[----:B------:R-:W-:Y:S01]  /*3a00*/  @P1 FMUL R15, R15, 0.25 ;  /* 0x3e8000000f0f1820 */ /* 0x000fe20000400000 */
[----:B------:R-:W-:Y:S01]  /*3a10*/  @P1 FMUL R8, R8, 0.25 ;  /* 0x3e80000008081820 */ /* 0x000fe20000400000 */
[C---:B------:R-:W-:Y:S01]  /*3a20*/  FSETP.GEU.AND P1, PT, |R13|.reuse, 1.175494350822287508e-38, PT ;  /* 0x008000000d00780b */ /* 0x040fe20003f2e200 */
[----:B------:R-:W0:Y:S08]  /*3a30*/  MUFU.RCP R19, R2 ;  /* 0x0000000200137308 */ /* 0x000e300000001000 */
[----:B------:R1:W-:Y:S01]  /*3a40*/  MUFU.RCP R20, R3 ;  /* 0x0000000300147308 */ /* 0x0003e20000001000 */
[----:B------:R-:W-:Y:S01]  /*3a50*/  @P2 FMUL R13, R13, 0.25 ;  /* 0x3e8000000d0d2820 */ /* 0x000fe20000400000 */
[----:B-1----:R-:W1:Y:S01]  /*3a60*/  LDC.64 R2, c[0x0][0x218] ;  /* 0x00008600ff027b82 */ /* 0x002e620000000a00 */
[----:B------:R-:W-:-:S05]  /*3a70*/  FADD R7, R7, R10 ;  /* 0x0000000a07077221 */ /* 0x000fca0000000000 */
[----:B------:R-:W3:Y:S01]  /*3a80*/  MUFU.RCP R18, R18 ;  /* 0x0000001200127308 */ /* 0x000ee20000001000 */
[----:B------:R-:W-:Y:S01]  /*3a90*/  @!P4 FMUL R14, R14, 16777216 ;  /* 0x4b8000000e0ec820 */ /* 0x000fe20000400000 */
[----:B------:R-:W-:Y:S01]  /*3aa0*/  @!P3 FMUL R16, R16, 16777216 ;  /* 0x4b8000001010b820 */ /* 0x000fe20000400000 */
[----:B------:R-:W-:Y:S01]  /*3ab0*/  @!P5 FMUL R15, R15, 16777216 ;  /* 0x4b8000000f0fd820 */ /* 0x000fe20000400000 */
[----:B------:R-:W-:Y:S01]  /*3ac0*/  @!P1 FMUL R13, R13, 16777216 ;  /* 0x4b8000000d0d9820 */ /* 0x000fe20000400000 */
[----:B------:R-:W-:-:S03]  /*3ad0*/  FADD R7, R7, R48 ;  /* 0x0000003007077221 */ /* 0x000fc60000000000 */
[----:B------:R-:W4:Y:S01]  /*3ae0*/  MUFU.RCP R17, R17 ;  /* 0x0000001100117308 */ /* 0x000f220000001000 */
[----:B------:R-:W-:-:S07]  /*3af0*/  FADD R21, R7, R32 ;  /* 0x0000002007157221 */ /* 0x000fce0000000000 */
[----:B------:R-:W5:Y:S01]  /*3b00*/  MUFU.RCP R14, R14 ;  /* 0x0000000e000e7308 */ /* 0x000f620000001000 */
[----:B0-----:R-:W-:-:S07]  /*3b10*/  FMUL R4, R19, R4 ;  /* 0x0000000413047220 */ /* 0x001fce0000400000 */
[----:B------:R-:W-:Y:S01]  /*3b20*/  MUFU.RCP R16, R16 ;  /* 0x0000001000107308 */ /* 0x000fe20000001000 */
[----:B-1----:R-:W-:-:S07]  /*3b30*/  IMAD.WIDE R2, R12, 0x4, R2 ;  /* 0x000000040c027825 */ /* 0x002fce00078e0202 */
[----:B------:R-:W0:Y:S01]  /*3b40*/  MUFU.RCP R15, R15 ;  /* 0x0000000f000f7308 */ /* 0x000e220000001000 */
[----:B---3--:R-:W-:-:S07]  /*3b50*/  FMUL R5, R18, R5 ;  /* 0x0000000512057220 */ /* 0x008fce0000400000 */
[----:B------:R-:W1:Y:S01]  /*3b60*/  MUFU.RCP R13, R13 ;  /* 0x0000000d000d7308 */ /* 0x000e620000001000 */
[----:B------:R-:W-:Y:S01]  /*3b70*/  FMUL R6, R20, R35 ;  /* 0x0000002314067220 */ /* 0x000fe20000400000 */
[----:B----4-:R-:W-:Y:S01]  /*3b80*/  FMUL R7, R17, R38 ;  /* 0x0000002611077220 */ /* 0x010fe20000400000 */
[----:B------:R-:W-:Y:S01]  /*3b90*/  @!P4 FMUL R9, R9, 16777216 ;  /* 0x4b8000000909c820 */ /* 0x000fe20000400000 */
[----:B------:R-:W-:Y:S01]  /*3ba0*/  @!P3 FMUL R11, R11, 16777216 ;  /* 0x4b8000000b0bb820 */ /* 0x000fe20000400000 */
[----:B------:R-:W-:Y:S02]  /*3bb0*/  @!P5 FMUL R8, R8, 16777216 ;  /* 0x4b8000000808d820 */ /* 0x000fe40000400000 */
[----:B-----5:R-:W-:Y:S02]  /*3bc0*/  FMUL R20, R14, R9 ;  /* 0x000000090e147220 */ /* 0x020fe40000400000 */
[----:B0-----:R-:W-:Y:S01]  /*3bd0*/  FMUL R22, R15, R8 ;  /* 0x000000080f167220 */ /* 0x001fe20000400000 */
[----:B--2---:R-:W-:-:S02]  /*3be0*/  SEL R0, R0, RZ, P6 ;  /* 0x000000ff00007207 */ /* 0x004fc40003000000 */
[----:B------:R-:W-:-:S03]  /*3bf0*/  ISETP.GE.AND P6, PT, R12, 0x3f600, PT ;  /* 0x0003f6000c00780c */ /* 0x000fc60003fc6270 */
[----:B------:R-:W-:-:S04]  /*3c00*/  FADD R0, R21, R0 ;  /* 0x0000000015007221 */ /* 0x000fc80000000000 */
[----:B------:R-:W-:-:S04]  /*3c10*/  @P2 FMUL R0, R0, 0.25 ;  /* 0x3e80000000002820 */ /* 0x000fc80000400000 */
[----:B------:R-:W-:Y:S02]  /*3c20*/  @!P1 FMUL R0, R0, 16777216 ;  /* 0x4b80000000009820 */ /* 0x000fe40000400000 */
[----:B------:R0:W-:Y:S01]  /*3c30*/  @!P6 STG.E.128 desc[UR4][R2.64], R4 ;  /* 0x000000040200e986 */ /* 0x0001e2000c101d04 */
[----:B------:R-:W-:Y:S01]  /*3c40*/  FMUL R21, R16, R11 ;  /* 0x0000000b10157220 */ /* 0x000fe20000400000 */
[----:B-1----:R-:W-:Y:S01]  /*3c50*/  FMUL R23, R13, R0 ;  /* 0x000000000d177220 */ /* 0x002fe20000400000 */
[----:B0-----:R-:W-:Y:S06]  /*3c60*/  @P0 EXIT ;  /* 0x000000000000094d */ /* 0x001fec0003800000 */
[----:B------:R-:W-:Y:S01]  /*3c70*/  STG.E.128 desc[UR4][R2.64+0x800], R20 ;  /* 0x0008001402007986 */ /* 0x000fe2000c101d04 */
[----:B------:R-:W-:Y:S05]  /*3c80*/  EXIT ;  /* 0x000000000000794d */ /* 0x000fea0003800000 */
.L_x_0:
[----:B------:R-:W-:-:S00]  /*3c90*/  BRA `(.L_x_0) ;  /* 0xfffffffc00fc7947 */ /* 0x000fc0000383ffff */
[----:B------:R-:W-:-:S00]  /*3ca0*/  NOP ;  /* 0x0000000000007918 */ /* 0x000fc00000000000 */
        /* <DEDUP_REMOVED lines=13> */
.L_x_1:


//--------------------- .nv.constant0.triton_poi_fused_avg_pool2d_11 --------------------------
	.section	.nv.constant0.triton_poi_fused_avg_pool2d_11,"a",@progbits
	.sectionflags	@""
	.align	4
.nv.constant0.triton_poi_fused_avg_pool2d_11:
	.zero		548
